//
// Generated by NVIDIA NVVM Compiler
//
// Compiler Build ID: CL-36424714
// Cuda compilation tools, release 13.0, V13.0.88
// Based on NVVM 20.0.0
//

.version 9.0
.target sm_100
.address_size 64

	// .globl	_Z5sgemmILi32EEviiiPfS0_S0_
// _ZZ5sgemmILi32EEviiiPfS0_S0_E6a_smem has been demoted
// _ZZ5sgemmILi32EEviiiPfS0_S0_E6b_smem has been demoted

.visible .entry _Z5sgemmILi32EEviiiPfS0_S0_(
	.param .u32 _Z5sgemmILi32EEviiiPfS0_S0__param_0,
	.param .u32 _Z5sgemmILi32EEviiiPfS0_S0__param_1,
	.param .u32 _Z5sgemmILi32EEviiiPfS0_S0__param_2,
	.param .u64 .ptr .align 1 _Z5sgemmILi32EEviiiPfS0_S0__param_3,
	.param .u64 .ptr .align 1 _Z5sgemmILi32EEviiiPfS0_S0__param_4,
	.param .u64 .ptr .align 1 _Z5sgemmILi32EEviiiPfS0_S0__param_5
)
{
	.local .align 16 .b8 	__local_depot0[128];
	.reg .b64 	%SP;
	.reg .b64 	%SPL;
	.reg .pred 	%p<4>;
	.reg .b32 	%r<87>;
	.reg .b32 	%f<259>;
	.reg .b64 	%rd<160>;
	// demoted variable
	.shared .align 4 .b8 _ZZ5sgemmILi32EEviiiPfS0_S0_E6a_smem[4096];
	// demoted variable
	.shared .align 4 .b8 _ZZ5sgemmILi32EEviiiPfS0_S0_E6b_smem[4096];
	mov.u64 	%SPL, __local_depot0;
	ld.param.u32 	%r10, [_Z5sgemmILi32EEviiiPfS0_S0__param_2];
	ld.param.u64 	%rd16, [_Z5sgemmILi32EEviiiPfS0_S0__param_3];
	ld.param.u64 	%rd17, [_Z5sgemmILi32EEviiiPfS0_S0__param_4];
	cvta.to.global.u64 	%rd1, %rd17;
	cvta.to.global.u64 	%rd2, %rd16;
	add.u64 	%rd3, %SPL, 0;
	mov.u32 	%r1, %tid.x;
	mov.u32 	%r11, %ctaid.x;
	mov.u32 	%r12, %ctaid.y;
	shl.b32 	%r2, %r12, 5;
	shl.b32 	%r3, %r11, 5;
	mov.f32 	%f227, 0f00000000;
	st.local.v4.f32 	[%rd3], {%f227, %f227, %f227, %f227};
	st.local.v4.f32 	[%rd3+16], {%f227, %f227, %f227, %f227};
	st.local.v4.f32 	[%rd3+32], {%f227, %f227, %f227, %f227};
	st.local.v4.f32 	[%rd3+48], {%f227, %f227, %f227, %f227};
	st.local.v4.f32 	[%rd3+64], {%f227, %f227, %f227, %f227};
	st.local.v4.f32 	[%rd3+80], {%f227, %f227, %f227, %f227};
	st.local.v4.f32 	[%rd3+96], {%f227, %f227, %f227, %f227};
	st.local.v4.f32 	[%rd3+112], {%f227, %f227, %f227, %f227};
	setp.lt.s32 	%p1, %r10, 1;
	mov.f32 	%f228, %f227;
	mov.f32 	%f229, %f227;
	mov.f32 	%f230, %f227;
	mov.f32 	%f231, %f227;
	mov.f32 	%f232, %f227;
	mov.f32 	%f233, %f227;
	mov.f32 	%f234, %f227;
	mov.f32 	%f235, %f227;
	mov.f32 	%f236, %f227;
	mov.f32 	%f237, %f227;
	mov.f32 	%f238, %f227;
	mov.f32 	%f239, %f227;
	mov.f32 	%f240, %f227;
	mov.f32 	%f241, %f227;
	mov.f32 	%f242, %f227;
	mov.f32 	%f243, %f227;
	mov.f32 	%f244, %f227;
	mov.f32 	%f245, %f227;
	mov.f32 	%f246, %f227;
	mov.f32 	%f247, %f227;
	mov.f32 	%f248, %f227;
	mov.f32 	%f249, %f227;
	mov.f32 	%f250, %f227;
	mov.f32 	%f251, %f227;
	mov.f32 	%f252, %f227;
	mov.f32 	%f253, %f227;
	mov.f32 	%f254, %f227;
	mov.f32 	%f255, %f227;
	mov.f32 	%f256, %f227;
	mov.f32 	%f257, %f227;
	mov.f32 	%f258, %f227;
	@%p1 bra 	$L__BB0_6;
	ld.param.u32 	%r84, [_Z5sgemmILi32EEviiiPfS0_S0__param_2];
	mul.lo.s32 	%r13, %r84, %r2;
	mul.wide.s32 	%rd19, %r13, 4;
	add.s64 	%rd157, %rd2, %rd19;
	add.s32 	%r14, %r84, %r1;
	add.s32 	%r15, %r14, %r84;
	add.s32 	%r16, %r15, %r84;
	add.s32 	%r17, %r16, %r84;
	add.s32 	%r18, %r17, %r84;
	add.s32 	%r19, %r18, %r84;
	add.s32 	%r20, %r19, %r84;
	add.s32 	%r21, %r20, %r84;
	add.s32 	%r4, %r21, %r84;
	add.s32 	%r22, %r4, %r84;
	add.s32 	%r23, %r22, %r84;
	add.s32 	%r24, %r23, %r84;
	add.s32 	%r25, %r24, %r84;
	add.s32 	%r5, %r25, %r84;
	add.s32 	%r26, %r5, %r84;
	add.s32 	%r27, %r26, %r84;
	add.s32 	%r28, %r27, %r84;
	add.s32 	%r29, %r28, %r84;
	add.s32 	%r30, %r29, %r84;
	add.s32 	%r31, %r30, %r84;
	add.s32 	%r32, %r31, %r84;
	add.s32 	%r33, %r32, %r84;
	add.s32 	%r34, %r33, %r84;
	add.s32 	%r6, %r34, %r84;
	mul.wide.s32 	%rd20, %r84, 4;
	add.s64 	%rd5, %rd157, %rd20;
	mul.wide.u32 	%rd21, %r3, 4;
	add.s64 	%rd156, %rd1, %rd21;
	mul.wide.u32 	%rd22, %r1, 4;
	shl.b32 	%r65, %r1, 2;
	mul.wide.u32 	%rd50, %r4, 4;
	mov.u64 	%rd158, %rd157;
$L__BB0_2:
	ld.param.u32 	%r85, [_Z5sgemmILi32EEviiiPfS0_S0__param_2];
	ld.param.u32 	%r81, [_Z5sgemmILi32EEviiiPfS0_S0__param_1];
	add.s32 	%r36, %r6, %r85;
	add.s32 	%r37, %r36, %r85;
	add.s32 	%r38, %r37, %r85;
	add.s32 	%r39, %r38, %r85;
	add.s32 	%r40, %r39, %r85;
	add.s32 	%r41, %r40, %r85;
	add.s32 	%r42, %r41, %r85;
	add.s32 	%r43, %r5, %r85;
	add.s32 	%r44, %r43, %r85;
	add.s32 	%r45, %r44, %r85;
	add.s32 	%r46, %r45, %r85;
	add.s32 	%r47, %r46, %r85;
	add.s32 	%r48, %r47, %r85;
	add.s32 	%r49, %r48, %r85;
	add.s32 	%r50, %r49, %r85;
	add.s32 	%r51, %r50, %r85;
	add.s32 	%r52, %r4, %r85;
	add.s32 	%r53, %r52, %r85;
	add.s32 	%r54, %r53, %r85;
	add.s32 	%r55, %r54, %r85;
	add.s32 	%r57, %r85, %r1;
	add.s32 	%r58, %r57, %r85;
	add.s32 	%r59, %r58, %r85;
	add.s32 	%r60, %r59, %r85;
	add.s32 	%r61, %r60, %r85;
	add.s32 	%r62, %r61, %r85;
	add.s32 	%r63, %r62, %r85;
	add.s32 	%r64, %r63, %r85;
	add.s64 	%rd23, %rd158, %rd22;
	ld.global.f32 	%f98, [%rd23];
	mov.u32 	%r66, _ZZ5sgemmILi32EEviiiPfS0_S0_E6a_smem;
	add.s32 	%r67, %r66, %r65;
	st.shared.f32 	[%r67], %f98;
	add.s64 	%rd24, %rd156, %rd22;
	ld.global.f32 	%f99, [%rd24];
	mov.u32 	%r68, _ZZ5sgemmILi32EEviiiPfS0_S0_E6b_smem;
	add.s32 	%r69, %r68, %r65;
	st.shared.f32 	[%r69], %f99;
	mul.wide.u32 	%rd25, %r57, 4;
	add.s64 	%rd26, %rd158, %rd25;
	ld.global.f32 	%f100, [%rd26];
	st.shared.f32 	[%r67+128], %f100;
	mul.wide.s32 	%rd27, %r81, 4;
	add.s64 	%rd28, %rd24, %rd27;
	ld.global.f32 	%f101, [%rd28];
	st.shared.f32 	[%r69+128], %f101;
	mul.wide.u32 	%rd29, %r58, 4;
	add.s64 	%rd30, %rd158, %rd29;
	ld.global.f32 	%f102, [%rd30];
	st.shared.f32 	[%r67+256], %f102;
	add.s64 	%rd31, %rd28, %rd27;
	ld.global.f32 	%f103, [%rd31];
	st.shared.f32 	[%r69+256], %f103;
	mul.wide.u32 	%rd32, %r59, 4;
	add.s64 	%rd33, %rd158, %rd32;
	ld.global.f32 	%f104, [%rd33];
	st.shared.f32 	[%r67+384], %f104;
	add.s64 	%rd34, %rd31, %rd27;
	ld.global.f32 	%f105, [%rd34];
	st.shared.f32 	[%r69+384], %f105;
	mul.wide.u32 	%rd35, %r60, 4;
	add.s64 	%rd36, %rd158, %rd35;
	ld.global.f32 	%f106, [%rd36];
	st.shared.f32 	[%r67+512], %f106;
	add.s64 	%rd37, %rd34, %rd27;
	ld.global.f32 	%f107, [%rd37];
	st.shared.f32 	[%r69+512], %f107;
	mul.wide.u32 	%rd38, %r61, 4;
	add.s64 	%rd39, %rd158, %rd38;
	ld.global.f32 	%f108, [%rd39];
	st.shared.f32 	[%r67+640], %f108;
	add.s64 	%rd40, %rd37, %rd27;
	ld.global.f32 	%f109, [%rd40];
	st.shared.f32 	[%r69+640], %f109;
	mul.wide.u32 	%rd41, %r62, 4;
	add.s64 	%rd42, %rd158, %rd41;
	ld.global.f32 	%f110, [%rd42];
	st.shared.f32 	[%r67+768], %f110;
	add.s64 	%rd43, %rd40, %rd27;
	ld.global.f32 	%f111, [%rd43];
	st.shared.f32 	[%r69+768], %f111;
	mul.wide.u32 	%rd44, %r63, 4;
	add.s64 	%rd45, %rd158, %rd44;
	ld.global.f32 	%f112, [%rd45];
	st.shared.f32 	[%r67+896], %f112;
	add.s64 	%rd46, %rd43, %rd27;
	ld.global.f32 	%f113, [%rd46];
	st.shared.f32 	[%r69+896], %f113;
	mul.wide.u32 	%rd47, %r64, 4;
	add.s64 	%rd48, %rd158, %rd47;
	ld.global.f32 	%f114, [%rd48];
	st.shared.f32 	[%r67+1024], %f114;
	add.s64 	%rd49, %rd46, %rd27;
	ld.global.f32 	%f115, [%rd49];
	st.shared.f32 	[%r69+1024], %f115;
	add.s64 	%rd51, %rd158, %rd50;
	ld.global.f32 	%f116, [%rd51];
	st.shared.f32 	[%r67+1152], %f116;
	add.s64 	%rd52, %rd49, %rd27;
	ld.global.f32 	%f117, [%rd52];
	st.shared.f32 	[%r69+1152], %f117;
	mul.wide.u32 	%rd53, %r52, 4;
	add.s64 	%rd54, %rd158, %rd53;
	ld.global.f32 	%f118, [%rd54];
	st.shared.f32 	[%r67+1280], %f118;
	add.s64 	%rd55, %rd52, %rd27;
	ld.global.f32 	%f119, [%rd55];
	st.shared.f32 	[%r69+1280], %f119;
	mul.wide.u32 	%rd56, %r53, 4;
	add.s64 	%rd57, %rd158, %rd56;
	ld.global.f32 	%f120, [%rd57];
	st.shared.f32 	[%r67+1408], %f120;
	add.s64 	%rd58, %rd55, %rd27;
	ld.global.f32 	%f121, [%rd58];
	st.shared.f32 	[%r69+1408], %f121;
	mul.wide.u32 	%rd59, %r54, 4;
	add.s64 	%rd60, %rd158, %rd59;
	ld.global.f32 	%f122, [%rd60];
	st.shared.f32 	[%r67+1536], %f122;
	add.s64 	%rd61, %rd58, %rd27;
	ld.global.f32 	%f123, [%rd61];
	st.shared.f32 	[%r69+1536], %f123;
	mul.wide.u32 	%rd62, %r55, 4;
	add.s64 	%rd63, %rd158, %rd62;
	ld.global.f32 	%f124, [%rd63];
	st.shared.f32 	[%r67+1664], %f124;
	add.s64 	%rd64, %rd61, %rd27;
	ld.global.f32 	%f125, [%rd64];
	st.shared.f32 	[%r69+1664], %f125;
	mul.wide.u32 	%rd65, %r5, 4;
	add.s64 	%rd66, %rd158, %rd65;
	ld.global.f32 	%f126, [%rd66];
	st.shared.f32 	[%r67+1792], %f126;
	add.s64 	%rd67, %rd64, %rd27;
	ld.global.f32 	%f127, [%rd67];
	st.shared.f32 	[%r69+1792], %f127;
	mul.wide.u32 	%rd68, %r43, 4;
	add.s64 	%rd69, %rd158, %rd68;
	ld.global.f32 	%f128, [%rd69];
	st.shared.f32 	[%r67+1920], %f128;
	add.s64 	%rd70, %rd67, %rd27;
	ld.global.f32 	%f129, [%rd70];
	st.shared.f32 	[%r69+1920], %f129;
	mul.wide.u32 	%rd71, %r44, 4;
	add.s64 	%rd72, %rd158, %rd71;
	ld.global.f32 	%f130, [%rd72];
	st.shared.f32 	[%r67+2048], %f130;
	add.s64 	%rd73, %rd70, %rd27;
	ld.global.f32 	%f131, [%rd73];
	st.shared.f32 	[%r69+2048], %f131;
	mul.wide.u32 	%rd74, %r45, 4;
	add.s64 	%rd75, %rd158, %rd74;
	ld.global.f32 	%f132, [%rd75];
	st.shared.f32 	[%r67+2176], %f132;
	add.s64 	%rd76, %rd73, %rd27;
	ld.global.f32 	%f133, [%rd76];
	st.shared.f32 	[%r69+2176], %f133;
	mul.wide.u32 	%rd77, %r46, 4;
	add.s64 	%rd78, %rd158, %rd77;
	ld.global.f32 	%f134, [%rd78];
	st.shared.f32 	[%r67+2304], %f134;
	add.s64 	%rd79, %rd76, %rd27;
	ld.global.f32 	%f135, [%rd79];
	st.shared.f32 	[%r69+2304], %f135;
	mul.wide.u32 	%rd80, %r47, 4;
	add.s64 	%rd81, %rd158, %rd80;
	ld.global.f32 	%f136, [%rd81];
	st.shared.f32 	[%r67+2432], %f136;
	add.s64 	%rd82, %rd79, %rd27;
	ld.global.f32 	%f137, [%rd82];
	st.shared.f32 	[%r69+2432], %f137;
	mul.wide.u32 	%rd83, %r48, 4;
	add.s64 	%rd84, %rd158, %rd83;
	ld.global.f32 	%f138, [%rd84];
	st.shared.f32 	[%r67+2560], %f138;
	add.s64 	%rd85, %rd82, %rd27;
	ld.global.f32 	%f139, [%rd85];
	st.shared.f32 	[%r69+2560], %f139;
	mul.wide.u32 	%rd86, %r49, 4;
	add.s64 	%rd87, %rd158, %rd86;
	ld.global.f32 	%f140, [%rd87];
	st.shared.f32 	[%r67+2688], %f140;
	add.s64 	%rd88, %rd85, %rd27;
	ld.global.f32 	%f141, [%rd88];
	st.shared.f32 	[%r69+2688], %f141;
	mul.wide.u32 	%rd89, %r50, 4;
	add.s64 	%rd90, %rd158, %rd89;
	ld.global.f32 	%f142, [%rd90];
	st.shared.f32 	[%r67+2816], %f142;
	add.s64 	%rd91, %rd88, %rd27;
	ld.global.f32 	%f143, [%rd91];
	st.shared.f32 	[%r69+2816], %f143;
	mul.wide.u32 	%rd92, %r51, 4;
	add.s64 	%rd93, %rd158, %rd92;
	ld.global.f32 	%f144, [%rd93];
	st.shared.f32 	[%r67+2944], %f144;
	add.s64 	%rd94, %rd91, %rd27;
	ld.global.f32 	%f145, [%rd94];
	st.shared.f32 	[%r69+2944], %f145;
	mul.wide.u32 	%rd95, %r6, 4;
	add.s64 	%rd96, %rd158, %rd95;
	ld.global.f32 	%f146, [%rd96];
	st.shared.f32 	[%r67+3072], %f146;
	add.s64 	%rd97, %rd94, %rd27;
	ld.global.f32 	%f147, [%rd97];
	st.shared.f32 	[%r69+3072], %f147;
	mul.wide.u32 	%rd98, %r36, 4;
	add.s64 	%rd99, %rd158, %rd98;
	ld.global.f32 	%f148, [%rd99];
	st.shared.f32 	[%r67+3200], %f148;
	add.s64 	%rd100, %rd97, %rd27;
	ld.global.f32 	%f149, [%rd100];
	st.shared.f32 	[%r69+3200], %f149;
	mul.wide.u32 	%rd101, %r37, 4;
	add.s64 	%rd102, %rd158, %rd101;
	ld.global.f32 	%f150, [%rd102];
	st.shared.f32 	[%r67+3328], %f150;
	add.s64 	%rd103, %rd100, %rd27;
	ld.global.f32 	%f151, [%rd103];
	st.shared.f32 	[%r69+3328], %f151;
	mul.wide.u32 	%rd104, %r38, 4;
	add.s64 	%rd105, %rd158, %rd104;
	ld.global.f32 	%f152, [%rd105];
	st.shared.f32 	[%r67+3456], %f152;
	add.s64 	%rd106, %rd103, %rd27;
	ld.global.f32 	%f153, [%rd106];
	st.shared.f32 	[%r69+3456], %f153;
	mul.wide.u32 	%rd107, %r39, 4;
	add.s64 	%rd108, %rd158, %rd107;
	ld.global.f32 	%f154, [%rd108];
	st.shared.f32 	[%r67+3584], %f154;
	add.s64 	%rd109, %rd106, %rd27;
	ld.global.f32 	%f155, [%rd109];
	st.shared.f32 	[%r69+3584], %f155;
	mul.wide.u32 	%rd110, %r40, 4;
	add.s64 	%rd111, %rd158, %rd110;
	ld.global.f32 	%f156, [%rd111];
	st.shared.f32 	[%r67+3712], %f156;
	add.s64 	%rd112, %rd109, %rd27;
	ld.global.f32 	%f157, [%rd112];
	st.shared.f32 	[%r69+3712], %f157;
	mul.wide.u32 	%rd113, %r41, 4;
	add.s64 	%rd114, %rd158, %rd113;
	ld.global.f32 	%f158, [%rd114];
	st.shared.f32 	[%r67+3840], %f158;
	add.s64 	%rd115, %rd112, %rd27;
	ld.global.f32 	%f159, [%rd115];
	st.shared.f32 	[%r69+3840], %f159;
	mul.wide.u32 	%rd116, %r42, 4;
	add.s64 	%rd117, %rd158, %rd116;
	ld.global.f32 	%f160, [%rd117];
	st.shared.f32 	[%r67+3968], %f160;
	add.s64 	%rd118, %rd115, %rd27;
	ld.global.f32 	%f161, [%rd118];
	st.shared.f32 	[%r69+3968], %f161;
	bar.sync 	0;
	ld.shared.f32 	%f1, [%r69];
	ld.shared.f32 	%f2, [%r69+128];
	ld.shared.f32 	%f3, [%r69+256];
	ld.shared.f32 	%f4, [%r69+384];
	ld.shared.f32 	%f5, [%r69+512];
	ld.shared.f32 	%f6, [%r69+640];
	ld.shared.f32 	%f7, [%r69+768];
	ld.shared.f32 	%f8, [%r69+896];
	ld.shared.f32 	%f9, [%r69+1024];
	ld.shared.f32 	%f10, [%r69+1152];
	ld.shared.f32 	%f11, [%r69+1280];
	ld.shared.f32 	%f12, [%r69+1408];
	ld.shared.f32 	%f13, [%r69+1536];
	ld.shared.f32 	%f14, [%r69+1664];
	ld.shared.f32 	%f15, [%r69+1792];
	ld.shared.f32 	%f16, [%r69+1920];
	ld.shared.f32 	%f17, [%r69+2048];
	ld.shared.f32 	%f18, [%r69+2176];
	ld.shared.f32 	%f19, [%r69+2304];
	ld.shared.f32 	%f20, [%r69+2432];
	ld.shared.f32 	%f21, [%r69+2560];
	ld.shared.f32 	%f22, [%r69+2688];
	ld.shared.f32 	%f23, [%r69+2816];
	ld.shared.f32 	%f24, [%r69+2944];
	ld.shared.f32 	%f25, [%r69+3072];
	ld.shared.f32 	%f26, [%r69+3200];
	ld.shared.f32 	%f27, [%r69+3328];
	ld.shared.f32 	%f28, [%r69+3456];
	ld.shared.f32 	%f29, [%r69+3584];
	ld.shared.f32 	%f30, [%r69+3712];
	ld.shared.f32 	%f31, [%r69+3840];
	ld.shared.f32 	%f32, [%r69+3968];
	mov.b32 	%r86, 64;
	mov.u64 	%rd159, %rd3;
$L__BB0_3:
	ld.local.f32 	%f162, [%rd159];
	mov.u32 	%r70, _ZZ5sgemmILi32EEviiiPfS0_S0_E6a_smem;
	add.s32 	%r71, %r70, %r86;
	ld.shared.f32 	%f163, [%r71+-64];
	fma.rn.f32 	%f164, %f163, %f1, %f162;
	ld.shared.f32 	%f165, [%r71+-60];
	fma.rn.f32 	%f166, %f165, %f2, %f164;
	ld.shared.f32 	%f167, [%r71+-56];
	fma.rn.f32 	%f168, %f167, %f3, %f166;
	ld.shared.f32 	%f169, [%r71+-52];
	fma.rn.f32 	%f170, %f169, %f4, %f168;
	ld.shared.f32 	%f171, [%r71+-48];
	fma.rn.f32 	%f172, %f171, %f5, %f170;
	ld.shared.f32 	%f173, [%r71+-44];
	fma.rn.f32 	%f174, %f173, %f6, %f172;
	ld.shared.f32 	%f175, [%r71+-40];
	fma.rn.f32 	%f176, %f175, %f7, %f174;
	ld.shared.f32 	%f177, [%r71+-36];
	fma.rn.f32 	%f178, %f177, %f8, %f176;
	ld.shared.f32 	%f179, [%r71+-32];
	fma.rn.f32 	%f180, %f179, %f9, %f178;
	ld.shared.f32 	%f181, [%r71+-28];
	fma.rn.f32 	%f182, %f181, %f10, %f180;
	ld.shared.f32 	%f183, [%r71+-24];
	fma.rn.f32 	%f184, %f183, %f11, %f182;
	ld.shared.f32 	%f185, [%r71+-20];
	fma.rn.f32 	%f186, %f185, %f12, %f184;
	ld.shared.f32 	%f187, [%r71+-16];
	fma.rn.f32 	%f188, %f187, %f13, %f186;
	ld.shared.f32 	%f189, [%r71+-12];
	fma.rn.f32 	%f190, %f189, %f14, %f188;
	ld.shared.f32 	%f191, [%r71+-8];
	fma.rn.f32 	%f192, %f191, %f15, %f190;
	ld.shared.f32 	%f193, [%r71+-4];
	fma.rn.f32 	%f194, %f193, %f16, %f192;
	ld.shared.f32 	%f195, [%r71];
	fma.rn.f32 	%f196, %f195, %f17, %f194;
	ld.shared.f32 	%f197, [%r71+4];
	fma.rn.f32 	%f198, %f197, %f18, %f196;
	ld.shared.f32 	%f199, [%r71+8];
	fma.rn.f32 	%f200, %f199, %f19, %f198;
	ld.shared.f32 	%f201, [%r71+12];
	fma.rn.f32 	%f202, %f201, %f20, %f200;
	ld.shared.f32 	%f203, [%r71+16];
	fma.rn.f32 	%f204, %f203, %f21, %f202;
	ld.shared.f32 	%f205, [%r71+20];
	fma.rn.f32 	%f206, %f205, %f22, %f204;
	ld.shared.f32 	%f207, [%r71+24];
	fma.rn.f32 	%f208, %f207, %f23, %f206;
	ld.shared.f32 	%f209, [%r71+28];
	fma.rn.f32 	%f210, %f209, %f24, %f208;
	ld.shared.f32 	%f211, [%r71+32];
	fma.rn.f32 	%f212, %f211, %f25, %f210;
	ld.shared.f32 	%f213, [%r71+36];
	fma.rn.f32 	%f214, %f213, %f26, %f212;
	ld.shared.f32 	%f215, [%r71+40];
	fma.rn.f32 	%f216, %f215, %f27, %f214;
	ld.shared.f32 	%f217, [%r71+44];
	fma.rn.f32 	%f218, %f217, %f28, %f216;
	ld.shared.f32 	%f219, [%r71+48];
	fma.rn.f32 	%f220, %f219, %f29, %f218;
	ld.shared.f32 	%f221, [%r71+52];
	fma.rn.f32 	%f222, %f221, %f30, %f220;
	ld.shared.f32 	%f223, [%r71+56];
	fma.rn.f32 	%f224, %f223, %f31, %f222;
	ld.shared.f32 	%f225, [%r71+60];
	fma.rn.f32 	%f226, %f225, %f32, %f224;
	st.local.f32 	[%rd159], %f226;
	add.s32 	%r86, %r86, 128;
	add.s64 	%rd159, %rd159, 4;
	setp.ne.s32 	%p2, %r86, 4160;
	@%p2 bra 	$L__BB0_3;
	ld.param.u32 	%r82, [_Z5sgemmILi32EEviiiPfS0_S0__param_1];
	shl.b32 	%r72, %r82, 5;
	bar.sync 	0;
	add.s64 	%rd157, %rd157, 128;
	add.s64 	%rd158, %rd158, 128;
	mul.wide.s32 	%rd119, %r72, 4;
	add.s64 	%rd156, %rd156, %rd119;
	setp.lt.u64 	%p3, %rd157, %rd5;
	@%p3 bra 	$L__BB0_2;
	ld.local.v4.f32 	{%f258, %f257, %f256, %f255}, [%rd3];
	ld.local.v4.f32 	{%f254, %f253, %f252, %f251}, [%rd3+16];
	ld.local.v4.f32 	{%f250, %f249, %f248, %f247}, [%rd3+32];
	ld.local.v4.f32 	{%f246, %f245, %f244, %f243}, [%rd3+48];
	ld.local.v4.f32 	{%f242, %f241, %f240, %f239}, [%rd3+64];
	ld.local.v4.f32 	{%f238, %f237, %f236, %f235}, [%rd3+80];
	ld.local.v4.f32 	{%f234, %f233, %f232, %f231}, [%rd3+96];
	ld.local.v4.f32 	{%f230, %f229, %f228, %f227}, [%rd3+112];
$L__BB0_6:
	ld.param.u64 	%rd155, [_Z5sgemmILi32EEviiiPfS0_S0__param_5];
	ld.param.u32 	%r83, [_Z5sgemmILi32EEviiiPfS0_S0__param_1];
	mov.u32 	%r73, %ctaid.x;
	shl.b32 	%r74, %r73, 5;
	mov.u32 	%r75, %tid.x;
	add.s32 	%r76, %r74, %r75;
	cvta.to.global.u64 	%rd120, %rd155;
	mov.u32 	%r77, %ctaid.y;
	mul.lo.s32 	%r78, %r77, %r83;
	shl.b32 	%r79, %r78, 5;
	add.s32 	%r80, %r76, %r79;
	mul.wide.s32 	%rd121, %r80, 4;
	add.s64 	%rd122, %rd120, %rd121;
	st.global.f32 	[%rd122], %f258;
	mul.wide.s32 	%rd123, %r83, 4;
	add.s64 	%rd124, %rd122, %rd123;
	st.global.f32 	[%rd124], %f257;
	add.s64 	%rd125, %rd124, %rd123;
	st.global.f32 	[%rd125], %f256;
	add.s64 	%rd126, %rd125, %rd123;
	st.global.f32 	[%rd126], %f255;
	add.s64 	%rd127, %rd126, %rd123;
	st.global.f32 	[%rd127], %f254;
	add.s64 	%rd128, %rd127, %rd123;
	st.global.f32 	[%rd128], %f253;
	add.s64 	%rd129, %rd128, %rd123;
	st.global.f32 	[%rd129], %f252;
	add.s64 	%rd130, %rd129, %rd123;
	st.global.f32 	[%rd130], %f251;
	add.s64 	%rd131, %rd130, %rd123;
	st.global.f32 	[%rd131], %f250;
	add.s64 	%rd132, %rd131, %rd123;
	st.global.f32 	[%rd132], %f249;
	add.s64 	%rd133, %rd132, %rd123;
	st.global.f32 	[%rd133], %f248;
	add.s64 	%rd134, %rd133, %rd123;
	st.global.f32 	[%rd134], %f247;
	add.s64 	%rd135, %rd134, %rd123;
	st.global.f32 	[%rd135], %f246;
	add.s64 	%rd136, %rd135, %rd123;
	st.global.f32 	[%rd136], %f245;
	add.s64 	%rd137, %rd136, %rd123;
	st.global.f32 	[%rd137], %f244;
	add.s64 	%rd138, %rd137, %rd123;
	st.global.f32 	[%rd138], %f243;
	add.s64 	%rd139, %rd138, %rd123;
	st.global.f32 	[%rd139], %f242;
	add.s64 	%rd140, %rd139, %rd123;
	st.global.f32 	[%rd140], %f241;
	add.s64 	%rd141, %rd140, %rd123;
	st.global.f32 	[%rd141], %f240;
	add.s64 	%rd142, %rd141, %rd123;
	st.global.f32 	[%rd142], %f239;
	add.s64 	%rd143, %rd142, %rd123;
	st.global.f32 	[%rd143], %f238;
	add.s64 	%rd144, %rd143, %rd123;
	st.global.f32 	[%rd144], %f237;
	add.s64 	%rd145, %rd144, %rd123;
	st.global.f32 	[%rd145], %f236;
	add.s64 	%rd146, %rd145, %rd123;
	st.global.f32 	[%rd146], %f235;
	add.s64 	%rd147, %rd146, %rd123;
	st.global.f32 	[%rd147], %f234;
	add.s64 	%rd148, %rd147, %rd123;
	st.global.f32 	[%rd148], %f233;
	add.s64 	%rd149, %rd148, %rd123;
	st.global.f32 	[%rd149], %f232;
	add.s64 	%rd150, %rd149, %rd123;
	st.global.f32 	[%rd150], %f231;
	add.s64 	%rd151, %rd150, %rd123;
	st.global.f32 	[%rd151], %f230;
	add.s64 	%rd152, %rd151, %rd123;
	st.global.f32 	[%rd152], %f229;
	add.s64 	%rd153, %rd152, %rd123;
	st.global.f32 	[%rd153], %f228;
	add.s64 	%rd154, %rd153, %rd123;
	st.global.f32 	[%rd154], %f227;
	ret;

}


// ===== COMPILED SASS (sm_100) =====

	.target	sm_100

	.elftype	@"ET_EXEC"


//--------------------- .note.nv.tkinfo           --------------------------
	.section	.note.nv.tkinfo,"",@"SHT_NOTE"
	.sectionflags	@"SHF_NOTE_NV_TKINFO"
	.tkinfo
        /*0018*/ 	.word	0x00000002
        /*0030*/ 	.string	""
        /*0030*/ 	.string	"ptxas"
        /*0030*/ 	.string	"Cuda compilation tools, release 13.0, V13.0.88"
        /*0030*/ 	.string	"Build cuda_13.0.r13.0/compiler.36424714_0"
        /*0030*/ 	.string	"-arch sm_100 -m 64 "



//--------------------- .note.nv.cuinfo           --------------------------
	.section	.note.nv.cuinfo,"",@"SHT_NOTE"
	.sectionflags	@"SHF_NOTE_NV_CUINFO"
        /*0018*/ 	.short	0x0002
        /*001a*/ 	.short	0x0064
        /*001c*/ 	.short	0x0082
	.zero		2


//--------------------- .nv.info                  --------------------------
	.section	.nv.info,"",@"SHT_CUDA_INFO"
	.align	4


	//----- nvinfo : EIATTR_REGCOUNT
	.align		4
        /*0000*/ 	.byte	0x04, 0x2f
        /*0002*/ 	.short	(.L_1 - .L_0)
	.align		4
.L_0:
        /*0004*/ 	.word	index@(_Z5sgemmILi32EEviiiPfS0_S0_)
        /*0008*/ 	.word	0x00000040


	//----- nvinfo : EIATTR_FRAME_SIZE
	.align		4
.L_1:
        /*000c*/ 	.byte	0x04, 0x11
        /*000e*/ 	.short	(.L_3 - .L_2)
	.align		4
.L_2:
        /*0010*/ 	.word	index@(_Z5sgemmILi32EEviiiPfS0_S0_)
        /*0014*/ 	.word	0x00000080


	//----- nvinfo : EIATTR_MIN_STACK_SIZE
	.align		4
.L_3:
        /*0018*/ 	.byte	0x04, 0x12
        /*001a*/ 	.short	(.L_5 - .L_4)
	.align		4
.L_4:
        /*001c*/ 	.word	index@(_Z5sgemmILi32EEviiiPfS0_S0_)
        /*0020*/ 	.word	0x00000080
.L_5:


//--------------------- .nv.compat                --------------------------
	.section	.nv.compat,"",@"SHT_CUDA_COMPAT_INFO"
	.align	4
        /*0000*/ 	.byte	0x02, 0x09, 0x00, 0x00, 0x02, 0x02, 0x01, 0x00, 0x02, 0x05, 0x05, 0x00, 0x03, 0x07, 0x01, 0x01
        /*0010*/ 	.byte	0x02, 0x03, 0x00, 0x00, 0x02, 0x06, 0x01, 0x00, 0x04, 0x0b, 0x08, 0x00, 0x09, 0x00, 0x00, 0x00
        /*0020*/ 	.byte	0x00, 0x00, 0x00, 0x00


//--------------------- .nv.info._Z5sgemmILi32EEviiiPfS0_S0_ --------------------------
	.section	.nv.info._Z5sgemmILi32EEviiiPfS0_S0_,"",@"SHT_CUDA_INFO"
	.sectionflags	@""
	.align	4


	//----- nvinfo : EIATTR_CUDA_API_VERSION
	.align		4
        /*0000*/ 	.byte	0x04, 0x37
        /*0002*/ 	.short	(.L_7 - .L_6)
.L_6:
        /*0004*/ 	.word	0x00000082


	//----- nvinfo : EIATTR_KPARAM_INFO
	.align		4
.L_7:
        /*0008*/ 	.byte	0x04, 0x17
        /*000a*/ 	.short	(.L_9 - .L_8)
.L_8:
        /*000c*/ 	.word	0x00000000
        /*0010*/ 	.short	0x0005
        /*0012*/ 	.short	0x0020
        /*0014*/ 	.byte	0x00, 0xf5, 0x21, 0x00


	//----- nvinfo : EIATTR_KPARAM_INFO
	.align		4
.L_9:
        /*0018*/ 	.byte	0x04, 0x17
        /*001a*/ 	.short	(.L_11 - .L_10)
.L_10:
        /*001c*/ 	.word	0x00000000
        /*0020*/ 	.short	0x0004
        /*0022*/ 	.short	0x0018
        /*0024*/ 	.byte	0x00, 0xf5, 0x21, 0x00


	//----- nvinfo : EIATTR_KPARAM_INFO
	.align		4
.L_11:
        /*0028*/ 	.byte	0x04, 0x17
        /*002a*/ 	.short	(.L_13 - .L_12)
.L_12:
        /*002c*/ 	.word	0x00000000
        /*0030*/ 	.short	0x0003
        /*0032*/ 	.short	0x0010
        /*0034*/ 	.byte	0x00, 0xf5, 0x21, 0x00


	//----- nvinfo : EIATTR_KPARAM_INFO
	.align		4
.L_13:
        /*0038*/ 	.byte	0x04, 0x17
        /*003a*/ 	.short	(.L_15 - .L_14)
.L_14:
        /*003c*/ 	.word	0x00000000
        /*0040*/ 	.short	0x0002
        /*0042*/ 	.short	0x0008
        /*0044*/ 	.byte	0x00, 0xf0, 0x11, 0x00


	//----- nvinfo : EIATTR_KPARAM_INFO
	.align		4
.L_15:
        /*0048*/ 	.byte	0x04, 0x17
        /*004a*/ 	.short	(.L_17 - .L_16)
.L_16:
        /*004c*/ 	.word	0x00000000
        /*0050*/ 	.short	0x0001
        /*0052*/ 	.short	0x0004
        /*0054*/ 	.byte	0x00, 0xf0, 0x11, 0x00


	//----- nvinfo : EIATTR_KPARAM_INFO
	.align		4
.L_17:
        /*0058*/ 	.byte	0x04, 0x17
        /*005a*/ 	.short	(.L_19 - .L_18)
.L_18:
        /*005c*/ 	.word	0x00000000
        /*0060*/ 	.short	0x0000
        /*0062*/ 	.short	0x0000
        /*0064*/ 	.byte	0x00, 0xf0, 0x11, 0x00


	//----- nvinfo : EIATTR_SPARSE_MMA_MASK
	.align		4
.L_19:
        /*0068*/ 	.byte	0x03, 0x50
        /*006a*/ 	.short	0x0000


	//----- nvinfo : EIATTR_MAXREG_COUNT
	.align		4
        /*006c*/ 	.byte	0x03, 0x1b
        /*006e*/ 	.short	0x00ff


	//----- nvinfo : EIATTR_NUM_BARRIERS
	.align		4
        /*0070*/ 	.byte	0x02, 0x4c
        /*0072*/ 	.byte	0x01
	.zero		1


	//----- nvinfo : EIATTR_MERCURY_ISA_VERSION
	.align		4
        /*0074*/ 	.byte	0x03, 0x5f
        /*0076*/ 	.short	0x0101


	//----- nvinfo : EIATTR_VRC_CTA_INIT_COUNT
	.align		4
        /*0078*/ 	.byte	0x02, 0x4a
	.zero		1
	.zero		1


	//----- nvinfo : EIATTR_EXIT_INSTR_OFFSETS
	.align		4
        /*007c*/ 	.byte	0x04, 0x1c
        /*007e*/ 	.short	(.L_21 - .L_20)


	//   ....[0]....
.L_20:
        /*0080*/ 	.word	0x00001ca0


	//----- nvinfo : EIATTR_CBANK_PARAM_SIZE
	.align		4
.L_21:
        /*0084*/ 	.byte	0x03, 0x19
        /*0086*/ 	.short	0x0028


	//----- nvinfo : EIATTR_PARAM_CBANK
	.align		4
        /*0088*/ 	.byte	0x04, 0x0a
        /*008a*/ 	.short	(.L_23 - .L_22)
	.align		4
.L_22:
        /*008c*/ 	.word	index@(.nv.constant0._Z5sgemmILi32EEviiiPfS0_S0_)
        /*0090*/ 	.short	0x0380
        /*0092*/ 	.short	0x0028


	//----- nvinfo : EIATTR_SW_WAR
	.align		4
.L_23:
        /*0094*/ 	.byte	0x04, 0x36
        /*0096*/ 	.short	(.L_25 - .L_24)
.L_24:
        /*0098*/ 	.word	0x00000008
.L_25:


//--------------------- .nv.callgraph             --------------------------
	.section	.nv.callgraph,"",@"SHT_CUDA_CALLGRAPH"
	.align	4
	.sectionentsize	8
	.align		4
        /*0000*/ 	.word	0x00000000
	.align		4
        /*0004*/ 	.word	0xffffffff
	.align		4
        /*0008*/ 	.word	0x00000000
	.align		4
        /*000c*/ 	.word	0xfffffffe
	.align		4
        /*0010*/ 	.word	0x00000000
	.align		4
        /*0014*/ 	.word	0xfffffffd
	.align		4
        /*0018*/ 	.word	0x00000000
	.align		4
        /*001c*/ 	.word	0xfffffffc


//--------------------- .text._Z5sgemmILi32EEviiiPfS0_S0_ --------------------------
	.section	.text._Z5sgemmILi32EEviiiPfS0_S0_,"ax",@progbits
	.align	128
        .global         _Z5sgemmILi32EEviiiPfS0_S0_
        .type           _Z5sgemmILi32EEviiiPfS0_S0_,@function
        .size           _Z5sgemmILi32EEviiiPfS0_S0_,(.L_x_4 - _Z5sgemmILi32EEviiiPfS0_S0_)
        .other          _Z5sgemmILi32EEviiiPfS0_S0_,@"STO_CUDA_ENTRY STV_DEFAULT"
_Z5sgemmILi32EEviiiPfS0_S0_:
.text._Z5sgemmILi32EEviiiPfS0_S0_:
[----:B------:R-:W0:Y:S08]  /*0000*/  LDC R1, c[0x0][0x37c] ;  /* 0x0000df00ff017b82 */ /* 0x000e300000000800 */
[----:B------:R-:W1:Y:S01]  /*0010*/  LDC R58, c[0x0][0x388] ;  /* 0x0000e200ff3a7b82 */ /* 0x000e620000000800 */
[----:B0-----:R-:W-:Y:S01]  /*0020*/  IADD3 R1, PT, PT, R1, -0x80, RZ ;  /* 0xffffff8001017810 */ /* 0x001fe20007ffe0ff */
[----:B------:R-:W0:Y:S01]  /*0030*/  LDCU.64 UR8, c[0x0][0x358] ;  /* 0x00006b00ff0877ac */ /* 0x000e220008000a00 */
[----:B------:R-:W-:-:S02]  /*0040*/  CS2R R6, SRZ ;  /* 0x0000000000067805 */ /* 0x000fc4000001ff00 */
[----:B------:R-:W-:Y:S02]  /*0050*/  CS2R R4, SRZ ;  /* 0x0000000000047805 */ /* 0x000fe4000001ff00 */
[----:B------:R-:W-:Y:S01]  /*0060*/  CS2R R10, SRZ ;  /* 0x00000000000a7805 */ /* 0x000fe2000001ff00 */
[----:B------:R2:W-:Y:S01]  /*0070*/  STL.128 [R1], RZ ;  /* 0x000000ff01007387 */ /* 0x0005e20000100c00 */
[----:B------:R-:W-:Y:S02]  /*0080*/  CS2R R8, SRZ ;  /* 0x0000000000087805 */ /* 0x000fe4000001ff00 */
[----:B------:R-:W-:Y:S02]  /*0090*/  CS2R R14, SRZ ;  /* 0x00000000000e7805 */ /* 0x000fe4000001ff00 */
[----:B------:R-:W-:Y:S01]  /*00a0*/  CS2R R12, SRZ ;  /* 0x00000000000c7805 */ /* 0x000fe2000001ff00 */
[----:B------:R2:W-:Y:S01]  /*00b0*/  STL.128 [R1+0x10], RZ ;  /* 0x000010ff01007387 */ /* 0x0005e20000100c00 */
[----:B------:R-:W-:-:S02]  /*00c0*/  CS2R R18, SRZ ;  /* 0x0000000000127805 */ /* 0x000fc4000001ff00 */
[----:B------:R-:W-:Y:S02]  /*00d0*/  CS2R R16, SRZ ;  /* 0x0000000000107805 */ /* 0x000fe4000001ff00 */
[----:B------:R-:W-:Y:S01]  /*00e0*/  CS2R R22, SRZ ;  /* 0x0000000000167805 */ /* 0x000fe2000001ff00 */
[----:B------:R2:W-:Y:S01]  /*00f0*/  STL.128 [R1+0x20], RZ ;  /* 0x000020ff01007387 */ /* 0x0005e20000100c00 */
        /* <DEDUP_REMOVED lines=9> */
[----:B-1----:R-:W-:Y:S01]  /*0190*/  ISETP.GE.AND P0, PT, R58, 0x1, PT ;  /* 0x000000013a00780c */ /* 0x002fe20003f06270 */
[----:B------:R2:W-:Y:S04]  /*01a0*/  STL.128 [R1+0x50], RZ ;  /* 0x000050ff01007387 */ /* 0x0005e80000100c00 */
[----:B------:R2:W-:Y:S04]  /*01b0*/  STL.128 [R1+0x60], RZ ;  /* 0x000060ff01007387 */ /* 0x0005e80000100c00 */
[----:B------:R2:W-:Y:S04]  /*01c0*/  STL.128 [R1+0x70], RZ ;  /* 0x000070ff01007387 */ /* 0x0005e80000100c00 */
[----:B0-----:R-:W-:Y:S05]  /*01d0*/  @!P0 BRA `(.L_x_0) ;  /* 0x0000001400908947 */ /* 0x001fea0003800000 */
[----:B------:R-:W0:Y:S01]  /*01e0*/  S2R R5, SR_TID.X ;  /* 0x0000000000057919 */ /* 0x000e220000002100 */
[----:B------:R-:W1:Y:S01]  /*01f0*/  LDC.64 R6, c[0x0][0x390] ;  /* 0x0000e400ff067b82 */ /* 0x000e620000000a00 */
[----:B------:R-:W3:Y:S01]  /*0200*/  S2R R2, SR_CTAID.Y ;  /* 0x0000000000027919 */ /* 0x000ee20000002600 */
[----:B------:R-:W4:Y:S06]  /*0210*/  S2R R0, SR_CTAID.X ;  /* 0x0000000000007919 */ /* 0x000f2c0000002500 */
[----:B------:R-:W5:Y:S01]  /*0220*/  LDC.64 R56, c[0x0][0x398] ;  /* 0x0000e600ff387b82 */ /* 0x000f620000000a00 */
[----:B0-----:R-:W-:-:S04]  /*0230*/  LEA R3, R58, R5, 0x1 ;  /* 0x000000053a037211 */ /* 0x001fc800078e08ff */
[----:B------:R-:W-:-:S04]  /*0240*/  LEA R3, R58, R3, 0x1 ;  /* 0x000000033a037211 */ /* 0x000fc800078e08ff */
[----:B------:R-:W-:-:S04]  /*0250*/  LEA R3, R58, R3, 0x1 ;  /* 0x000000033a037211 */ /* 0x000fc800078e08ff */
[----:B------:R-:W-:-:S04]  /*0260*/  LEA R3, R58, R3, 0x1 ;  /* 0x000000033a037211 */ /* 0x000fc800078e08ff */
[----:B------:R-:W-:-:S04]  /*0270*/  IADD3 R53, PT, PT, R3, R58, RZ ;  /* 0x0000003a03357210 */ /* 0x000fc80007ffe0ff */
[----:B------:R-:W-:-:S04]  /*0280*/  LEA R3, R58, R53, 0x1 ;  /* 0x000000353a037211 */ /* 0x000fc800078e08ff */
[----:B------:R-:W-:-:S04]  /*0290*/  LEA R3, R58, R3, 0x1 ;  /* 0x000000033a037211 */ /* 0x000fc800078e08ff */
[----:B------:R-:W-:Y:S02]  /*02a0*/  IADD3 R52, PT, PT, R3, R58, RZ ;  /* 0x0000003a03347210 */ /* 0x000fe40007ffe0ff */
[----:B---3--:R-:W-:Y:S02]  /*02b0*/  SHF.L.U32 R3, R2, 0x5, RZ ;  /* 0x0000000502037819 */ /* 0x008fe400000006ff */
[----:B------:R-:W-:-:S03]  /*02c0*/  LEA R9, R58, R52, 0x1 ;  /* 0x000000343a097211 */ /* 0x000fc600078e08ff */
[----:B------:R-:W-:Y:S01]  /*02d0*/  IMAD R3, R3, R58, RZ ;  /* 0x0000003a03037224 */ /* 0x000fe200078e02ff */
[----:B------:R-:W-:-:S03]  /*02e0*/  LEA R9, R58, R9, 0x1 ;  /* 0x000000093a097211 */ /* 0x000fc600078e08ff */
[----:B-1----:R-:W-:Y:S01]  /*02f0*/  IMAD.WIDE R6, R3, 0x4, R6 ;  /* 0x0000000403067825 */ /* 0x002fe200078e0206 */
[----:B------:R-:W-:-:S04]  /*0300*/  LEA R9, R58, R9, 0x1 ;  /* 0x000000093a097211 */ /* 0x000fc800078e08ff */
[----:B------:R-:W-:Y:S02]  /*0310*/  LEA R3, R58, R9, 0x1 ;  /* 0x000000093a037211 */ /* 0x000fe400078e08ff */
[----:B----4-:R-:W-:Y:S02]  /*0320*/  SHF.L.U32 R9, R0, 0x5, RZ ;  /* 0x0000000500097819 */ /* 0x010fe400000006ff */
[C---:B------:R-:W-:Y:S01]  /*0330*/  LEA R50, R58.reuse, R3, 0x1 ;  /* 0x000000033a327211 */ /* 0x040fe200078e08ff */
[----:B------:R-:W-:Y:S01]  /*0340*/  IMAD.WIDE R58, R58, 0x4, R6 ;  /* 0x000000043a3a7825 */ /* 0x000fe200078e0206 */
[-C--:B------:R-:W-:Y:S02]  /*0350*/  MOV R4, R6.reuse ;  /* 0x0000000600047202 */ /* 0x080fe40000000f00 */
[----:B------:R-:W-:Y:S01]  /*0360*/  MOV R3, R7 ;  /* 0x0000000700037202 */ /* 0x000fe20000000f00 */
[----:B-----5:R-:W-:Y:S01]  /*0370*/  IMAD.WIDE.U32 R56, R9, 0x4, R56 ;  /* 0x0000000409387825 */ /* 0x020fe200078e0038 */
[----:B------:R-:W-:-:S02]  /*0380*/  MOV R54, R6 ;  /* 0x0000000600367202 */ /* 0x000fc40000000f00 */
[----:B------:R-:W-:-:S07]  /*0390*/  MOV R55, R7 ;  /* 0x0000000700377202 */ /* 0x000fce0000000f00 */
.L_x_2:
[----:B------:R-:W0:Y:S01]  /*03a0*/  LDCU UR7, c[0x0][0x388] ;  /* 0x00007100ff0777ac */ /* 0x000e220008000800 */
[----:B------:R-:W1:Y:S01]  /*03b0*/  LDC R2, c[0x0][0x384] ;  /* 0x0000e100ff027b82 */ /* 0x000e620000000800 */
[----:B------:R-:W-:-:S04]  /*03c0*/  IMAD.WIDE.U32 R40, R5, 0x4, R54 ;  /* 0x0000000405287825 */ /* 0x000fc800078e0036 */
[C---:B------:R-:W-:Y:S02]  /*03d0*/  IMAD.WIDE.U32 R6, R5.reuse, 0x4, R56 ;  /* 0x0000000405067825 */ /* 0x040fe400078e0038 */
[----:B------:R-:W3:Y:S04]  /*03e0*/  LDG.E R40, desc[UR8][R40.64] ;  /* 0x0000000828287981 */ /* 0x000ee8000c1e1900 */
[----:B------:R4:W5:Y:S01]  /*03f0*/  LDG.E R47, desc[UR8][R6.64] ;  /* 0x00000008062f7981 */ /* 0x000962000c1e1900 */
[----:B0-----:R-:W-:-:S04]  /*0400*/  IADD3 R9, PT, PT, R5, UR7, RZ ;  /* 0x0000000705097c10 */ /* 0x001fc8000fffe0ff */
[C---:B------:R-:W-:Y:S01]  /*0410*/  IADD3 R17, PT, PT, R9.reuse, UR7, RZ ;  /* 0x0000000709117c10 */ /* 0x040fe2000fffe0ff */
[----:B------:R-:W-:-:S04]  /*0420*/  IMAD.WIDE.U32 R14, R9, 0x4, R54 ;  /* 0x00000004090e7825 */ /* 0x000fc800078e0036 */
[C---:B-1----:R-:W-:Y:S01]  /*0430*/  IMAD.WIDE R8, R2.reuse, 0x4, R6 ;  /* 0x0000000402087825 */ /* 0x042fe200078e0206 */
[C---:B------:R-:W-:Y:S01]  /*0440*/  IADD3 R19, PT, PT, R17.reuse, UR7, RZ ;  /* 0x0000000711137c10 */ /* 0x040fe2000fffe0ff */
[----:B------:R-:W2:Y:S02]  /*0450*/  LDG.E R14, desc[UR8][R14.64] ;  /* 0x000000080e0e7981 */ /* 0x000ea4000c1e1900 */
[----:B------:R-:W-:Y:S02]  /*0460*/  IMAD.WIDE.U32 R10, R17, 0x4, R54 ;  /* 0x00000004110a7825 */ /* 0x000fe400078e0036 */
[----:B------:R0:W2:Y:S02]  /*0470*/  LDG.E R38, desc[UR8][R8.64] ;  /* 0x0000000808267981 */ /* 0x0000a4000c1e1900 */
[----:B------:R-:W-:Y:S02]  /*0480*/  IMAD.WIDE R12, R2, 0x4, R8 ;  /* 0x00000004020c7825 */ /* 0x000fe400078e0208 */
[----:B------:R1:W2:Y:S02]  /*0490*/  LDG.E R61, desc[UR8][R10.64] ;  /* 0x000000080a3d7981 */ /* 0x0002a4000c1e1900 */
[----:B----4-:R-:W-:-:S02]  /*04a0*/  IMAD.WIDE.U32 R6, R19, 0x4, R54 ;  /* 0x0000000413067825 */ /* 0x010fc400078e0036 */
[----:B------:R4:W2:Y:S01]  /*04b0*/  LDG.E R39, desc[UR8][R12.64] ;  /* 0x000000080c277981 */ /* 0x0008a2000c1e1900 */
[----:B------:R-:W-:-:S03]  /*04c0*/  IADD3 R21, PT, PT, R19, UR7, RZ ;  /* 0x0000000713157c10 */ /* 0x000fc6000fffe0ff */
[----:B------:R4:W2:Y:S01]  /*04d0*/  LDG.E R60, desc[UR8][R6.64] ;  /* 0x00000008063c7981 */ /* 0x0008a2000c1e1900 */
[----:B------:R-:W-:Y:S01]  /*04e0*/  IMAD.WIDE R16, R2, 0x4, R12 ;  /* 0x0000000402107825 */ /* 0x000fe200078e020c */
[----:B------:R-:W-:-:S03]  /*04f0*/  IADD3 R23, PT, PT, R21, UR7, RZ ;  /* 0x0000000715177c10 */ /* 0x000fc6000fffe0ff */
[----:B------:R-:W-:Y:S02]  /*0500*/  IMAD.WIDE.U32 R18, R21, 0x4, R54 ;  /* 0x0000000415127825 */ /* 0x000fe400078e0036 */
[----:B------:R-:W2:Y:S02]  /*0510*/  LDG.E R21, desc[UR8][R16.64] ;  /* 0x0000000810157981 */ /* 0x000ea4000c1e1900 */
[C---:B------:R-:W-:Y:S02]  /*0520*/  IMAD.WIDE R24, R2.reuse, 0x4, R16 ;  /* 0x0000000402187825 */ /* 0x040fe400078e0210 */
[----:B------:R-:W2:Y:S02]  /*0530*/  LDG.E R15, desc[UR8][R18.64] ;  /* 0x00000008120f7981 */ /* 0x000ea4000c1e1900 */
[C---:B------:R-:W-:Y:S01]  /*0540*/  IMAD.WIDE.U32 R36, R23.reuse, 0x4, R54 ;  /* 0x0000000417247825 */ /* 0x040fe200078e0036 */
[----:B0-----:R-:W-:Y:S01]  /*0550*/  IADD3 R9, PT, PT, R23, UR7, RZ ;  /* 0x0000000717097c10 */ /* 0x001fe2000fffe0ff */
[----:B------:R0:W2:Y:S02]  /*0560*/  LDG.E R33, desc[UR8][R24.64] ;  /* 0x0000000818217981 */ /* 0x0000a4000c1e1900 */
[----:B-1----:R-:W-:-:S02]  /*0570*/  IMAD.WIDE R10, R2, 0x4, R24 ;  /* 0x00000004020a7825 */ /* 0x002fc400078e0218 */
[----:B------:R-:W2:Y:S01]  /*0580*/  LDG.E R36, desc[UR8][R36.64] ;  /* 0x0000000824247981 */ /* 0x000ea2000c1e1900 */
[----:B----4-:R-:W-:Y:S01]  /*0590*/  IADD3 R13, PT, PT, R9, UR7, RZ ;  /* 0x00000007090d7c10 */ /* 0x010fe2000fffe0ff */
[----:B------:R-:W-:Y:S02]  /*05a0*/  IMAD.WIDE R22, R2, 0x4, R10 ;  /* 0x0000000402167825 */ /* 0x000fe400078e020a */
[----:B------:R-:W4:Y:S01]  /*05b0*/  LDG.E R31, desc[UR8][R10.64] ;  /* 0x000000080a1f7981 */ /* 0x000f22000c1e1900 */
[----:B------:R-:W-:Y:S01]  /*05c0*/  IADD3 R27, PT, PT, R13, UR7, RZ ;  /* 0x000000070d1b7c10 */ /* 0x000fe2000fffe0ff */
[----:B------:R-:W-:-:S04]  /*05d0*/  IMAD.WIDE.U32 R34, R9, 0x4, R54 ;  /* 0x0000000409227825 */ /* 0x000fc800078e0036 */
[C---:B------:R-:W-:Y:S02]  /*05e0*/  IMAD.WIDE R6, R2.reuse, 0x4, R22 ;  /* 0x0000000402067825 */ /* 0x040fe400078e0216 */
[----:B------:R1:W4:Y:S02]  /*05f0*/  LDG.E R34, desc[UR8][R34.64] ;  /* 0x0000000822227981 */ /* 0x000324000c1e1900 */
[--C-:B------:R-:W-:Y:S02]  /*0600*/  IMAD.WIDE.U32 R8, R13, 0x4, R54.reuse ;  /* 0x000000040d087825 */ /* 0x100fe400078e0036 */
[----:B------:R-:W4:Y:S02]  /*0610*/  LDG.E R23, desc[UR8][R22.64] ;  /* 0x0000000816177981 */ /* 0x000f24000c1e1900 */
[----:B------:R-:W-:Y:S02]  /*0620*/  IMAD.WIDE.U32 R26, R27, 0x4, R54 ;  /* 0x000000041b1a7825 */ /* 0x000fe400078e0036 */
[----:B------:R-:W4:Y:S02]  /*0630*/  LDG.E R8, desc[UR8][R8.64] ;  /* 0x0000000808087981 */ /* 0x000f24000c1e1900 */
[----:B0-----:R-:W-:-:S02]  /*0640*/  IMAD.WIDE R24, R2, 0x4, R6 ;  /* 0x0000000402187825 */ /* 0x001fc400078e0206 */
[----:B------:R0:W4:Y:S01]  /*0650*/  LDG.E R19, desc[UR8][R6.64] ;  /* 0x0000000806137981 */ /* 0x000122000c1e1900 */
[----:B-1----:R-:W-:-:S03]  /*0660*/  IADD3 R35, PT, PT, R53, UR7, RZ ;  /* 0x0000000735237c10 */ /* 0x002fc6000fffe0ff */
[----:B------:R-:W4:Y:S01]  /*0670*/  LDG.E R32, desc[UR8][R26.64] ;  /* 0x000000081a207981 */ /* 0x000f22000c1e1900 */
[----:B------:R-:W-:-:S03]  /*0680*/  IMAD.WIDE R10, R2, 0x4, R24 ;  /* 0x00000004020a7825 */ /* 0x000fc600078e0218 */
[----:B------:R-:W4:Y:S01]  /*0690*/  LDG.E R17, desc[UR8][R24.64] ;  /* 0x0000000818117981 */ /* 0x000f22000c1e1900 */
[----:B------:R-:W-:-:S03]  /*06a0*/  IMAD.WIDE.U32 R12, R53, 0x4, R54 ;  /* 0x00000004350c7825 */ /* 0x000fc600078e0036 */
[----:B------:R-:W4:Y:S01]  /*06b0*/  LDG.E R22, desc[UR8][R10.64] ;  /* 0x000000080a167981 */ /* 0x000f22000c1e1900 */
[----:B------:R-:W-:-:S03]  /*06c0*/  IMAD.WIDE.U32 R42, R35, 0x4, R54 ;  /* 0x00000004232a7825 */ /* 0x000fc600078e0036 */
[----:B------:R-:W4:Y:S01]  /*06d0*/  LDG.E R13, desc[UR8][R12.64] ;  /* 0x000000080c0d7981 */ /* 0x000f22000c1e1900 */
[----:B0-----:R-:W-:-:S03]  /*06e0*/  IMAD.WIDE R6, R2, 0x4, R10 ;  /* 0x0000000402067825 */ /* 0x001fc600078e020a */
[----:B------:R0:W4:Y:S04]  /*06f0*/  LDG.E R30, desc[UR8][R42.64] ;  /* 0x000000082a1e7981 */ /* 0x000128000c1e1900 */
[----:B------:R1:W4:Y:S01]  /*0700*/  LDG.E R51, desc[UR8][R6.64] ;  /* 0x0000000806337981 */ /* 0x000322000c1e1900 */
[----:B------:R-:W1:Y:S01]  /*0710*/  S2UR UR6, SR_CgaCtaId ;  /* 0x00000000000679c3 */ /* 0x000e620000008800 */
[----:B------:R-:W-:Y:S02]  /*0720*/  IADD3 R37, PT, PT, R50, UR7, RZ ;  /* 0x0000000732257c10 */ /* 0x000fe4000fffe0ff */
[----:B0-----:R-:W-:Y:S01]  /*0730*/  IADD3 R43, PT, PT, R35, UR7, RZ ;  /* 0x00000007232b7c10 */ /* 0x001fe2000fffe0ff */
[----:B-1----:R-:W-:-:S04]  /*0740*/  IMAD.WIDE R6, R2, 0x4, R6 ;  /* 0x0000000402067825 */ /* 0x002fc800078e0206 */
[----:B------:R-:W-:-:S04]  /*0750*/  IMAD.WIDE.U32 R26, R50, 0x4, R54 ;  /* 0x00000004321a7825 */ /* 0x000fc800078e0036 */
[C-C-:B------:R-:W-:Y:S01]  /*0760*/  IMAD.WIDE.U32 R24, R37.reuse, 0x4, R54.reuse ;  /* 0x0000000425187825 */ /* 0x140fe200078e0036 */
[----:B------:R-:W-:Y:S01]  /*0770*/  IADD3 R37, PT, PT, R37, UR7, RZ ;  /* 0x0000000725257c10 */ /* 0x000fe2000fffe0ff */
[----:B------:R0:W4:Y:S02]  /*0780*/  LDG.E R20, desc[UR8][R26.64] ;  /* 0x000000081a147981 */ /* 0x000124000c1e1900 */
[----:B------:R-:W-:-:S04]  /*0790*/  IMAD.WIDE.U32 R10, R43, 0x4, R54 ;  /* 0x000000042b0a7825 */ /* 0x000fc800078e0036 */
[----:B------:R-:W-:Y:S01]  /*07a0*/  IMAD.WIDE R48, R2, 0x4, R6 ;  /* 0x0000000402307825 */ /* 0x000fe200078e0206 */
[----:B------:R-:W-:Y:S01]  /*07b0*/  UMOV UR4, 0x400 ;  /* 0x0000040000047882 */ /* 0x000fe20000000000 */
[----:B------:R1:W4:Y:S01]  /*07c0*/  LDG.E R0, desc[UR8][R10.64] ;  /* 0x000000080a007981 */ /* 0x000322000c1e1900 */
[C---:B------:R-:W-:Y:S01]  /*07d0*/  IADD3 R9, PT, PT, R52.reuse, UR7, RZ ;  /* 0x0000000734097c10 */ /* 0x040fe2000fffe0ff */
[--C-:B0-----:R-:W-:Y:S01]  /*07e0*/  IMAD.WIDE.U32 R26, R37, 0x4, R54.reuse ;  /* 0x00000004251a7825 */ /* 0x101fe200078e0036 */
[----:B------:R-:W-:Y:S01]  /*07f0*/  UIADD3 UR5, UPT, UPT, UR4, 0x1000, URZ ;  /* 0x0000100004057890 */ /* 0x000fe2000fffe0ff */
[----:B------:R-:W-:Y:S01]  /*0800*/  IADD3 R43, PT, PT, R43, UR7, RZ ;  /* 0x000000072b2b7c10 */ /* 0x000fe2000fffe0ff */
[----:B------:R-:W-:Y:S01]  /*0810*/  ULEA UR4, UR6, UR4, 0x18 ;  /* 0x0000000406047291 */ /* 0x000fe2000f8ec0ff */
[----:B------:R-:W-:Y:S01]  /*0820*/  IMAD.WIDE.U32 R28, R52, 0x4, R54 ;  /* 0x00000004341c7825 */ /* 0x000fe200078e0036 */
[----:B------:R0:W4:Y:S03]  /*0830*/  LDG.E R18, desc[UR8][R24.64] ;  /* 0x0000000818127981 */ /* 0x000126000c1e1900 */
[----:B-1----:R-:W-:Y:S01]  /*0840*/  IMAD.WIDE R10, R2, 0x4, R48 ;  /* 0x00000004020a7825 */ /* 0x002fe200078e0230 */
[C---:B------:R-:W-:Y:S01]  /*0850*/  IADD3 R35, PT, PT, R9.reuse, UR7, RZ ;  /* 0x0000000709237c10 */ /* 0x040fe2000fffe0ff */
[----:B------:R-:W-:Y:S01]  /*0860*/  ULEA UR5, UR6, UR5, 0x18 ;  /* 0x0000000506057291 */ /* 0x000fe2000f8ec0ff */
[----:B------:R1:W4:Y:S01]  /*0870*/  LDG.E R16, desc[UR8][R26.64] ;  /* 0x000000081a107981 */ /* 0x000322000c1e1900 */
[----:B------:R-:W-:-:S03]  /*0880*/  IMAD.WIDE.U32 R44, R9, 0x4, R54 ;  /* 0x00000004092c7825 */ /* 0x000fc600078e0036 */
[----:B------:R1:W4:Y:S01]  /*0890*/  LDG.E R46, desc[UR8][R28.64] ;  /* 0x000000081c2e7981 */ /* 0x000322000c1e1900 */
[----:B0-----:R-:W-:Y:S01]  /*08a0*/  IMAD.WIDE.U32 R24, R43, 0x4, R54 ;  /* 0x000000042b187825 */ /* 0x001fe200078e0036 */
[C---:B------:R-:W-:Y:S02]  /*08b0*/  LEA R9, R5.reuse, UR4, 0x2 ;  /* 0x0000000405097c11 */ /* 0x040fe4000f8e10ff */
[----:B------:R-:W4:Y:S01]  /*08c0*/  LDG.E R7, desc[UR8][R6.64] ;  /* 0x0000000806077981 */ /* 0x000f22000c1e1900 */
[----:B-1----:R-:W-:Y:S01]  /*08d0*/  IMAD.WIDE R26, R2, 0x4, R10 ;  /* 0x00000004021a7825 */ /* 0x002fe200078e020a */
[----:B------:R-:W-:Y:S02]  /*08e0*/  LEA R12, R5, UR5, 0x2 ;  /* 0x00000005050c7c11 */ /* 0x000fe4000f8e10ff */
[----:B------:R-:W4:Y:S01]  /*08f0*/  LDG.E R49, desc[UR8][R48.64] ;  /* 0x0000000830317981 */ /* 0x000f22000c1e1900 */
[C---:B------:R-:W-:Y:S01]  /*0900*/  IMAD.WIDE.U32 R28, R35.reuse, 0x4, R54 ;  /* 0x00000004231c7825 */ /* 0x040fe200078e0036 */
[----:B------:R-:W-:-:S02]  /*0910*/  IADD3 R35, PT, PT, R35, UR7, RZ ;  /* 0x0000000723237c10 */ /* 0x000fc4000fffe0ff */
[----:B------:R-:W4:Y:S04]  /*0920*/  LDG.E R44, desc[UR8][R44.64] ;  /* 0x000000082c2c7981 */ /* 0x000f28000c1e1900 */
[----:B------:R0:W4:Y:S01]  /*0930*/  LDG.E R6, desc[UR8][R24.64] ;  /* 0x0000000818067981 */ /* 0x000122000c1e1900 */
[----:B------:R-:W-:-:S03]  /*0940*/  IADD3 R37, PT, PT, R37, UR7, RZ ;  /* 0x0000000725257c10 */ /* 0x000fc6000fffe0ff */
[----:B------:R1:W4:Y:S04]  /*0950*/  LDG.E R42, desc[UR8][R28.64] ;  /* 0x000000081c2a7981 */ /* 0x000328000c1e1900 */
[----:B------:R-:W4:Y:S01]  /*0960*/  LDG.E R45, desc[UR8][R26.64] ;  /* 0x000000081a2d7981 */ /* 0x000f22000c1e1900 */
[----:B0-----:R-:W-:-:S04]  /*0970*/  IMAD.WIDE R24, R2, 0x4, R26 ;  /* 0x0000000402187825 */ /* 0x001fc800078e021a */
[--C-:B-1----:R-:W-:Y:S01]  /*0980*/  IMAD.WIDE.U32 R28, R37, 0x4, R54.reuse ;  /* 0x00000004251c7825 */ /* 0x102fe200078e0036 */
[----:B---3--:R0:W-:Y:S04]  /*0990*/  STS [R9], R40 ;  /* 0x0000002809007388 */ /* 0x0081e80000000800 */
[----:B-----5:R1:W-:Y:S01]  /*09a0*/  STS [R12], R47 ;  /* 0x0000002f0c007388 */ /* 0x0203e20000000800 */
[----:B0-----:R-:W-:-:S03]  /*09b0*/  IMAD.WIDE.U32 R40, R35, 0x4, R54 ;  /* 0x0000000423287825 */ /* 0x001fc600078e0036 */
[----:B-1----:R0:W3:Y:S04]  /*09c0*/  LDG.E R47, desc[UR8][R10.64] ;  /* 0x000000080a2f7981 */ /* 0x0020e8000c1e1900 */
[----:B------:R-:W5:Y:S01]  /*09d0*/  LDG.E R40, desc[UR8][R40.64] ;  /* 0x0000000828287981 */ /* 0x000f62000c1e1900 */
[----:B0-----:R-:W-:-:S03]  /*09e0*/  IMAD.WIDE R10, R2, 0x4, R24 ;  /* 0x00000004020a7825 */ /* 0x001fc600078e0218 */
[----:B--2---:R0:W-:Y:S04]  /*09f0*/  STS [R9+0x80], R14 ;  /* 0x0000800e09007388 */ /* 0x0041e80000000800 */
[----:B------:R1:W2:Y:S04]  /*0a00*/  LDG.E R41, desc[UR8][R10.64] ;  /* 0x000000080a297981 */ /* 0x0002a8000c1e1900 */
[----:B0-----:R0:W5:Y:S01]  /*0a10*/  LDG.E R14, desc[UR8][R28.64] ;  /* 0x000000081c0e7981 */ /* 0x001162000c1e1900 */
[----:B-1----:R-:W-:-:S03]  /*0a20*/  IMAD.WIDE R10, R2, 0x4, R10 ;  /* 0x00000004020a7825 */ /* 0x002fc600078e020a */
[----:B------:R-:W-:Y:S01]  /*0a30*/  STS [R12+0x80], R38 ;  /* 0x000080260c007388 */ /* 0x000fe20000000800 */
[----:B0-----:R-:W-:-:S03]  /*0a40*/  IADD3 R29, PT, PT, R43, UR7, RZ ;  /* 0x000000072b1d7c10 */ /* 0x001fc6000fffe0ff */
[----:B------:R0:W2:Y:S04]  /*0a50*/  LDG.E R43, desc[UR8][R24.64] ;  /* 0x00000008182b7981 */ /* 0x0000a8000c1e1900 */
[----:B------:R-:W-:Y:S01]  /*0a60*/  STS [R9+0x100], R61 ;  /* 0x0001003d09007388 */ /* 0x000fe20000000800 */
[----:B0-----:R-:W-:-:S03]  /*0a70*/  IMAD.WIDE R24, R2, 0x4, R10 ;  /* 0x0000000402187825 */ /* 0x001fc600078e020a */
[----:B------:R0:W-:Y:S01]  /*0a80*/  STS [R12+0x100], R39 ;  /* 0x000100270c007388 */ /* 0x0001e20000000800 */
[----:B------:R-:W-:-:S03]  /*0a90*/  IMAD.WIDE.U32 R28, R29, 0x4, R54 ;  /* 0x000000041d1c7825 */ /* 0x000fc600078e0036 */
[----:B------:R1:W-:Y:S01]  /*0aa0*/  STS [R9+0x180], R60 ;  /* 0x0001803c09007388 */ /* 0x0003e20000000800 */
[----:B------:R-:W-:-:S03]  /*0ab0*/  IADD3 R35, PT, PT, R35, UR7, RZ ;  /* 0x0000000723237c10 */ /* 0x000fc6000fffe0ff */
[----:B------:R1:W3:Y:S04]  /*0ac0*/  LDG.E R48, desc[UR8][R28.64] ;  /* 0x000000081c307981 */ /* 0x0002e8000c1e1900 */
[----:B0-----:R0:W5:Y:S01]  /*0ad0*/  LDG.E R39, desc[UR8][R10.64] ;  /* 0x000000080a277981 */ /* 0x001162000c1e1900 */
[----:B-1----:R-:W-:-:S03]  /*0ae0*/  IMAD.WIDE R60, R2, 0x4, R24 ;  /* 0x00000004023c7825 */ /* 0x002fc600078e0218 */
[----:B------:R1:W-:Y:S01]  /*0af0*/  STS [R12+0x180], R21 ;  /* 0x000180150c007388 */ /* 0x0003e20000000800 */
[----:B------:R-:W-:-:S03]  /*0b00*/  IMAD.WIDE R28, R2, 0x4, R60 ;  /* 0x00000004021c7825 */ /* 0x000fc600078e023c */
[----:B------:R0:W-:Y:S01]  /*0b10*/  STS [R9+0x200], R15 ;  /* 0x0002000f09007388 */ /* 0x0001e20000000800 */
[--C-:B------:R-:W-:Y:S01]  /*0b20*/  IMAD.WIDE.U32 R26, R35, 0x4, R54.reuse ;  /* 0x00000004231a7825 */ /* 0x100fe200078e0036 */
[----:B-1----:R-:W-:Y:S02]  /*0b30*/  IADD3 R21, PT, PT, R37, UR7, RZ ;  /* 0x0000000725157c10 */ /* 0x002fe4000fffe0ff */
[----:B------:R1:W5:Y:S01]  /*0b40*/  LDG.E R37, desc[UR8][R24.64] ;  /* 0x0000000818257981 */ /* 0x000362000c1e1900 */
[----:B0-----:R-:W-:Y:S02]  /*0b50*/  IADD3 R15, PT, PT, R35, UR7, RZ ;  /* 0x00000007230f7c10 */ /* 0x001fe4000fffe0ff */
[----:B------:R-:W-:Y:S01]  /*0b60*/  IMAD.WIDE.U32 R10, R21, 0x4, R54 ;  /* 0x00000004150a7825 */ /* 0x000fe200078e0036 */
[----:B------:R0:W5:Y:S04]  /*0b70*/  LDG.E R38, desc[UR8][R26.64] ;  /* 0x000000081a267981 */ /* 0x000168000c1e1900 */
[----:B------:R0:W5:Y:S01]  /*0b80*/  LDG.E R35, desc[UR8][R60.64] ;  /* 0x000000083c237981 */ /* 0x000162000c1e1900 */
[----:B-1----:R-:W-:-:S03]  /*0b90*/  IMAD.WIDE R24, R2, 0x4, R28 ;  /* 0x0000000402187825 */ /* 0x002fc600078e021c */
[----:B------:R1:W-:Y:S01]  /*0ba0*/  STS [R12+0x200], R33 ;  /* 0x000200210c007388 */ /* 0x0003e20000000800 */
[----:B0-----:R-:W-:-:S03]  /*0bb0*/  IMAD.WIDE.U32 R26, R15, 0x4, R54 ;  /* 0x000000040f1a7825 */ /* 0x001fc600078e0036 */
[----:B------:R0:W5:Y:S01]  /*0bc0*/  LDG.E R10, desc[UR8][R10.64] ;  /* 0x000000080a0a7981 */ /* 0x000162000c1e1900 */
[----:B------:R-:W-:-:S03]  /*0bd0*/  IMAD.WIDE R60, R2, 0x4, R24 ;  /* 0x00000004023c7825 */ /* 0x000fc600078e0218 */
[----:B------:R4:W-:Y:S04]  /*0be0*/  STS [R9+0x280], R36 ;  /* 0x0002802409007388 */ /* 0x0009e80000000800 */
[----:B-1----:R-:W5:Y:S01]  /*0bf0*/  LDG.E R33, desc[UR8][R28.64] ;  /* 0x000000081c217981 */ /* 0x002f62000c1e1900 */
[----:B0-----:R-:W-:Y:S02]  /*0c00*/  IADD3 R11, PT, PT, R21, UR7, RZ ;  /* 0x00000007150b7c10 */ /* 0x001fe4000fffe0ff */
[----:B------:R-:W-:Y:S01]  /*0c10*/  IADD3 R21, PT, PT, R15, UR7, RZ ;  /* 0x000000070f157c10 */ /* 0x000fe2000fffe0ff */
[----:B----4-:R0:W4:Y:S03]  /*0c20*/  LDG.E R36, desc[UR8][R26.64] ;  /* 0x000000081a247981 */ /* 0x010126000c1e1900 */
[----:B------:R-:W-:Y:S01]  /*0c30*/  IADD3 R15, PT, PT, R21, UR7, RZ ;  /* 0x00000007150f7c10 */ /* 0x000fe2000fffe0ff */
[----:B------:R1:W-:Y:S01]  /*0c40*/  STS [R12+0x280], R31 ;  /* 0x0002801f0c007388 */ /* 0x0003e20000000800 */
[----:B0-----:R-:W-:-:S03]  /*0c50*/  IMAD.WIDE R26, R2, 0x4, R60 ;  /* 0x00000004021a7825 */ /* 0x001fc600078e023c */
[----:B-1----:R0:W4:Y:S04]  /*0c60*/  LDG.E R31, desc[UR8][R24.64] ;  /* 0x00000008181f7981 */ /* 0x002128000c1e1900 */
[----:B------:R1:W-:Y:S01]  /*0c70*/  STS [R9+0x300], R34 ;  /* 0x0003002209007388 */ /* 0x0003e20000000800 */
[----:B0-----:R-:W-:-:S03]  /*0c80*/  IMAD.WIDE.U32 R24, R21, 0x4, R54 ;  /* 0x0000000415187825 */ /* 0x001fc600078e0036 */
[----:B------:R0:W4:Y:S04]  /*0c90*/  LDG.E R21, desc[UR8][R26.64] ;  /* 0x000000081a157981 */ /* 0x000128000c1e1900 */
[----:B------:R0:W-:Y:S01]  /*0ca0*/  STS [R12+0x300], R23 ;  /* 0x000300170c007388 */ /* 0x0001e20000000800 */
[----:B------:R-:W-:-:S03]  /*0cb0*/  IMAD.WIDE.U32 R28, R11, 0x4, R54 ;  /* 0x000000040b1c7825 */ /* 0x000fc600078e0036 */
[----:B-1----:R-:W4:Y:S01]  /*0cc0*/  LDG.E R34, desc[UR8][R24.64] ;  /* 0x0000000818227981 */ /* 0x002f22000c1e1900 */
[----:B0-----:R-:W-:-:S03]  /*0cd0*/  IMAD.WIDE R26, R2, 0x4, R26 ;  /* 0x00000004021a7825 */ /* 0x001fc600078e021a */
[----:B------:R0:W-:Y:S04]  /*0ce0*/  STS [R9+0x380], R8 ;  /* 0x0003800809007388 */ /* 0x0001e80000000800 */
[----:B------:R1:W4:Y:S04]  /*0cf0*/  LDG.E R23, desc[UR8][R60.64] ;  /* 0x000000083c177981 */ /* 0x000328000c1e1900 */
[----:B------:R1:W-:Y:S04]  /*0d00*/  STS [R12+0x380], R19 ;  /* 0x000380130c007388 */ /* 0x0003e80000000800 */
[----:B0-----:R0:W4:Y:S01]  /*0d10*/  LDG.E R8, desc[UR8][R28.64] ;  /* 0x000000081c087981 */ /* 0x001122000c1e1900 */
[----:B-1----:R-:W-:-:S03]  /*0d20*/  IMAD.WIDE R60, R2, 0x4, R26 ;  /* 0x00000004023c7825 */ /* 0x002fc600078e021a */
[----:B------:R-:W-:Y:S04]  /*0d30*/  STS [R9+0x400], R32 ;  /* 0x0004002009007388 */ /* 0x000fe80000000800 */
[----:B------:R1:W-:Y:S01]  /*0d40*/  STS [R12+0x400], R17 ;  /* 0x000400110c007388 */ /* 0x0003e20000000800 */
[C---:B0-----:R-:W-:Y:S01]  /*0d50*/  IMAD.WIDE.U32 R28, R15.reuse, 0x4, R54 ;  /* 0x000000040f1c7825 */ /* 0x041fe200078e0036 */
[----:B------:R-:W-:Y:S02]  /*0d60*/  IADD3 R15, PT, PT, R15, UR7, RZ ;  /* 0x000000070f0f7c10 */ /* 0x000fe4000fffe0ff */
[----:B------:R-:W4:Y:S04]  /*0d70*/  LDG.E R19, desc[UR8][R26.64] ;  /* 0x000000081a137981 */ /* 0x000f28000c1e1900 */
[----:B-1----:R0:W4:Y:S04]  /*0d80*/  LDG.E R17, desc[UR8][R60.64] ;  /* 0x000000083c117981 */ /* 0x002128000c1e1900 */
[----:B------:R1:W-:Y:S04]  /*0d90*/  STS [R9+0x480], R13 ;  /* 0x0004800d09007388 */ /* 0x0003e80000000800 */
[----:B------:R1:W4:Y:S01]  /*0da0*/  LDG.E R32, desc[UR8][R28.64] ;  /* 0x000000081c207981 */ /* 0x000322000c1e1900 */
[----:B0-----:R-:W-:-:S03]  /*0db0*/  IMAD.WIDE R60, R2, 0x4, R60 ;  /* 0x00000004023c7825 */ /* 0x001fc600078e023c */
[----:B------:R-:W-:Y:S01]  /*0dc0*/  STS [R12+0x480], R22 ;  /* 0x000480160c007388 */ /* 0x000fe20000000800 */
[----:B------:R-:W-:-:S03]  /*0dd0*/  IMAD.WIDE R26, R2, 0x4, R60 ;  /* 0x00000004021a7825 */ /* 0x000fc600078e023c */
[----:B------:R-:W-:Y:S01]  /*0de0*/  STS [R9+0x500], R30 ;  /* 0x0005001e09007388 */ /* 0x000fe20000000800 */
[----:B-1----:R-:W-:-:S03]  /*0df0*/  IADD3 R29, PT, PT, R15, UR7, RZ ;  /* 0x000000070f1d7c10 */ /* 0x002fc6000fffe0ff */
[----:B------:R0:W-:Y:S01]  /*0e00*/  STS [R12+0x500], R51 ;  /* 0x000500330c007388 */ /* 0x0001e20000000800 */
[----:B------:R-:W-:-:S03]  /*0e10*/  IMAD.WIDE.U32 R24, R15, 0x4, R54 ;  /* 0x000000040f187825 */ /* 0x000fc600078e0036 */
[----:B------:R1:W4:Y:S01]  /*0e20*/  LDG.E R13, desc[UR8][R26.64] ;  /* 0x000000081a0d7981 */ /* 0x000322000c1e1900 */
[----:B------:R-:W-:-:S03]  /*0e30*/  IMAD.WIDE.U32 R28, R29, 0x4, R54 ;  /* 0x000000041d1c7825 */ /* 0x000fc600078e0036 */
[----:B------:R1:W4:Y:S01]  /*0e40*/  LDG.E R15, desc[UR8][R60.64] ;  /* 0x000000083c0f7981 */ /* 0x000322000c1e1900 */
[----:B0-----:R-:W-:-:S03]  /*0e50*/  IADD3 R51, PT, PT, R11, UR7, RZ ;  /* 0x000000070b337c10 */ /* 0x001fc6000fffe0ff */
[----:B------:R0:W4:Y:S01]  /*0e60*/  LDG.E R30, desc[UR8][R24.64] ;  /* 0x00000008181e7981 */ /* 0x000122000c1e1900 */
[----:B-1----:R-:W-:-:S03]  /*0e70*/  IMAD.WIDE R26, R2, 0x4, R26 ;  /* 0x00000004021a7825 */ /* 0x002fc600078e021a */
[----:B------:R1:W4:Y:S01]  /*0e80*/  LDG.E R22, desc[UR8][R28.64] ;  /* 0x000000081c167981 */ /* 0x000322000c1e1900 */
[----:B------:R-:W-:-:S03]  /*0e90*/  IMAD.WIDE.U32 R60, R51, 0x4, R54 ;  /* 0x00000004333c7825 */ /* 0x000fc600078e0036 */
[----:B------:R1:W4:Y:S01]  /*0ea0*/  LDG.E R11, desc[UR8][R26.64] ;  /* 0x000000081a0b7981 */ /* 0x000322000c1e1900 */
[----:B0-----:R-:W-:-:S03]  /*0eb0*/  IMAD.WIDE R24, R2, 0x4, R26 ;  /* 0x0000000402187825 */ /* 0x001fc600078e021a */
[----:B------:R-:W4:Y:S01]  /*0ec0*/  LDG.E R60, desc[UR8][R60.64] ;  /* 0x000000083c3c7981 */ /* 0x000f22000c1e1900 */
[----:B-1----:R-:W-:-:S03]  /*0ed0*/  IADD3 R29, PT, PT, R51, UR7, RZ ;  /* 0x00000007331d7c10 */ /* 0x002fc6000fffe0ff */
[----:B------:R0:W4:Y:S02]  /*0ee0*/  LDG.E R61, desc[UR8][R24.64] ;  /* 0x00000008183d7981 */ /* 0x000124000c1e1900 */
[----:B------:R-:W-:-:S06]  /*0ef0*/  IMAD.WIDE.U32 R26, R29, 0x4, R54 ;  /* 0x000000041d1a7825 */ /* 0x000fcc00078e0036 */
[----:B------:R-:W4:Y:S01]  /*0f00*/  LDG.E R26, desc[UR8][R26.64] ;  /* 0x000000081a1a7981 */ /* 0x000f22000c1e1900 */
[----:B0-----:R-:W-:-:S05]  /*0f10*/  IMAD.WIDE R24, R2, 0x4, R24 ;  /* 0x0000000402187825 */ /* 0x001fca00078e0218 */
[----:B------:R-:W4:Y:S01]  /*0f20*/  LDG.E R51, desc[UR8][R24.64] ;  /* 0x0000000818337981 */ /* 0x000f22000c1e1900 */
[----:B------:R-:W-:-:S06]  /*0f30*/  IMAD.WIDE R28, R2, 0x4, R24 ;  /* 0x00000004021c7825 */ /* 0x000fcc00078e0218 */
[----:B------:R-:W4:Y:S04]  /*0f40*/  LDG.E R29, desc[UR8][R28.64] ;  /* 0x000000081c1d7981 */ /* 0x000f28000c1e1900 */
[----:B------:R-:W-:Y:S04]  /*0f50*/  STS [R9+0x580], R0 ;  /* 0x0005800009007388 */ /* 0x000fe80000000800 */
[----:B------:R-:W-:Y:S04]  /*0f60*/  STS [R12+0x580], R7 ;  /* 0x000580070c007388 */ /* 0x000fe80000000800 */
[----:B------:R-:W-:Y:S04]  /*0f70*/  STS [R9+0x600], R6 ;  /* 0x0006000609007388 */ /* 0x000fe80000000800 */
[----:B------:R-:W-:Y:S04]  /*0f80*/  STS [R12+0x600], R49 ;  /* 0x000600310c007388 */ /* 0x000fe80000000800 */
[----:B---3--:R-:W-:Y:S04]  /*0f90*/  STS [R9+0x680], R48 ;  /* 0x0006803009007388 */ /* 0x008fe80000000800 */
[----:B------:R-:W-:Y:S04]  /*0fa0*/  STS [R12+0x680], R47 ;  /* 0x0006802f0c007388 */ /* 0x000fe80000000800 */
[----:B------:R-:W-:Y:S04]  /*0fb0*/  STS [R9+0x700], R46 ;  /* 0x0007002e09007388 */ /* 0x000fe80000000800 */
[----:B------:R-:W-:Y:S04]  /*0fc0*/  STS [R12+0x700], R45 ;  /* 0x0007002d0c007388 */ /* 0x000fe80000000800 */
[----:B------:R-:W-:Y:S04]  /*0fd0*/  STS [R9+0x780], R44 ;  /* 0x0007802c09007388 */ /* 0x000fe80000000800 */
[----:B--2---:R-:W-:Y:S04]  /*0fe0*/  STS [R12+0x780], R43 ;  /* 0x0007802b0c007388 */ /* 0x004fe80000000800 */
[----:B------:R-:W-:Y:S04]  /*0ff0*/  STS [R9+0x800], R42 ;  /* 0x0008002a09007388 */ /* 0x000fe80000000800 */
[----:B------:R0:W-:Y:S04]  /*1000*/  STS [R12+0x800], R41 ;  /* 0x000800290c007388 */ /* 0x0001e80000000800 */
[----:B-----5:R1:W-:Y:S04]  /*1010*/  STS [R9+0x880], R40 ;  /* 0x0008802809007388 */ /* 0x0203e80000000800 */
[----:B------:R1:W-:Y:S04]  /*1020*/  STS [R12+0x880], R39 ;  /* 0x000880270c007388 */ /* 0x0003e80000000800 */
[----:B------:R1:W-:Y:S04]  /*1030*/  STS [R9+0x900], R38 ;  /* 0x0009002609007388 */ /* 0x0003e80000000800 */
[----:B------:R1:W-:Y:S04]  /*1040*/  STS [R12+0x900], R37 ;  /* 0x000900250c007388 */ /* 0x0003e80000000800 */
[----:B----4-:R1:W-:Y:S04]  /*1050*/  STS [R9+0x980], R36 ;  /* 0x0009802409007388 */ /* 0x0103e80000000800 */
[----:B------:R1:W-:Y:S04]  /*1060*/  STS [R12+0x980], R35 ;  /* 0x000980230c007388 */ /* 0x0003e80000000800 */
        /* <DEDUP_REMOVED lines=23> */
[----:B------:R1:W-:Y:S01]  /*11e0*/  STS [R12+0xf80], R29 ;  /* 0x000f801d0c007388 */ /* 0x0003e20000000800 */
[----:B------:R-:W-:Y:S06]  /*11f0*/  BAR.SYNC.DEFER_BLOCKING 0x0 ;  /* 0x0000000000007b1d */ /* 0x000fec0000010000 */
[----:B------:R1:W2:Y:S04]  /*1200*/  LDS R51, [R12] ;  /* 0x000000000c337984 */ /* 0x0002a80000000800 */
[----:B------:R1:W3:Y:S04]  /*1210*/  LDS R48, [R12+0x80] ;  /* 0x000080000c307984 */ /* 0x0002e80000000800 */
[----:B------:R1:W4:Y:S04]  /*1220*/  LDS R49, [R12+0x100] ;  /* 0x000100000c317984 */ /* 0x0003280000000800 */
[----:B------:R1:W0:Y:S04]  /*1230*/  LDS R46, [R12+0x180] ;  /* 0x000180000c2e7984 */ /* 0x0002280000000800 */
        /* <DEDUP_REMOVED lines=18> */
[----:B------:R1:W1:Y:S04]  /*1360*/  LDS R31, [R12+0xb00] ;  /* 0x000b00000c1f7984 */ /* 0x0002680000000800 */
        /* <DEDUP_REMOVED lines=8> */
[----:B------:R1:W1:Y:S01]  /*13f0*/  LDS R40, [R12+0xf80] ;  /* 0x000f80000c287984 */ /* 0x0002620000000800 */
[----:B------:R-:W-:Y:S01]  /*1400*/  IADD3 R4, P0, PT, R4, 0x80, RZ ;  /* 0x0000008004047810 */ /* 0x000fe20007f1e0ff */
[----:B0-----:R-:W-:-:S03]  /*1410*/  HFMA2 R41, -RZ, RZ, 0, 3.814697265625e-06 ;  /* 0x00000040ff297431 */ /* 0x001fc600000001ff */
[----:B------:R-:W-:Y:S02]  /*1420*/  IADD3.X R3, PT, PT, RZ, R3, RZ, P0, !PT ;  /* 0x00000003ff037210 */ /* 0x000fe400007fe4ff */
[----:B------:R-:W-:Y:S02]  /*1430*/  ISETP.GE.U32.AND P0, PT, R4, R58, PT ;  /* 0x0000003a0400720c */ /* 0x000fe40003f06070 */
[----:B------:R-:W-:Y:S02]  /*1440*/  MOV R0, R1 ;  /* 0x0000000100007202 */ /* 0x000fe40000000f00 */
[----:B--234-:R-:W-:-:S13]  /*1450*/  ISETP.GE.U32.AND.EX P0, PT, R3, R59, PT, P0 ;  /* 0x0000003b0300720c */ /* 0x01cfda0003f06100 */
.L_x_1:
[----:B-1----:R-:W2:Y:S04]  /*1460*/  LDL R20, [R0] ;  /* 0x0000000000147983 */ /* 0x002ea80000100800 */
[----:B------:R-:W2:Y:S04]  /*1470*/  LDS.128 R12, [R41+UR4+-0x40] ;  /* 0xffffc004290c7984 */ /* 0x000ea80008000c00 */
[----:B------:R-:W0:Y:S01]  /*1480*/  LDS.128 R16, [R41+UR4+-0x30] ;  /* 0xffffd00429107984 */ /* 0x000e220008000c00 */
[----:B--2---:R-:W-:-:S04]  /*1490*/  FFMA R21, R51, R12, R20 ;  /* 0x0000000c33157223 */ /* 0x004fc80000000014 */
[----:B------:R-:W-:Y:S02]  /*14a0*/  FFMA R12, R48, R13, R21 ;  /* 0x0000000d300c7223 */ /* 0x000fe40000000015 */
[----:B------:R-:W1:Y:S02]  /*14b0*/  LDS.128 R20, [R41+UR4+-0x20] ;  /* 0xffffe00429147984 */ /* 0x000e640008000c00 */
[----:B------:R-:W-:-:S04]  /*14c0*/  FFMA R13, R49, R14, R12 ;  /* 0x0000000e310d7223 */ /* 0x000fc8000000000c */
[----:B------:R-:W-:-:S04]  /*14d0*/  FFMA R12, R46, R15, R13 ;  /* 0x0000000f2e0c7223 */ /* 0x000fc8000000000d */
[----:B0-----:R-:W-:-:S04]  /*14e0*/  FFMA R13, R47, R16, R12 ;  /* 0x000000102f0d7223 */ /* 0x001fc8000000000c */
[----:B------:R-:W-:Y:S02]  /*14f0*/  FFMA R16, R44, R17, R13 ;  /* 0x000000112c107223 */ /* 0x000fe4000000000d */
[----:B------:R-:W0:Y:S02]  /*1500*/  LDS.128 R12, [R41+UR4+-0x10] ;  /* 0xfffff004290c7984 */ /* 0x000e240008000c00 */
[----:B------:R-:W-:-:S04]  /*1510*/  FFMA R17, R45, R18, R16 ;  /* 0x000000122d117223 */ /* 0x000fc80000000010 */
[----:B------:R-:W-:-:S04]  /*1520*/  FFMA R16, R42, R19, R17 ;  /* 0x000000132a107223 */ /* 0x000fc80000000011 */
[----:B-1----:R-:W-:-:S04]  /*1530*/  FFMA R17, R43, R20, R16 ;  /* 0x000000142b117223 */ /* 0x002fc80000000010 */
[----:B------:R-:W-:-:S04]  /*1540*/  FFMA R16, R6, R21, R17 ;  /* 0x0000001506107223 */ /* 0x000fc80000000011 */
[----:B------:R-:W-:Y:S02]  /*1550*/  FFMA R21, R7, R22, R16 ;  /* 0x0000001607157223 */ /* 0x000fe40000000010 */
[----:B------:R-:W1:Y:S02]  /*1560*/  LDS.128 R16, [R41+UR4] ;  /* 0x0000000429107984 */ /* 0x000e640008000c00 */
[----:B------:R-:W-:-:S04]  /*1570*/  FFMA R20, R8, R23, R21 ;  /* 0x0000001708147223 */ /* 0x000fc80000000015 */
[----:B0-----:R-:W-:-:S04]  /*1580*/  FFMA R21, R9, R12, R20 ;  /* 0x0000000c09157223 */ /* 0x001fc80000000014 */
[----:B------:R-:W-:Y:S02]  /*1590*/  FFMA R12, R10, R13, R21 ;  /* 0x0000000d0a0c7223 */ /* 0x000fe40000000015 */
[----:B------:R-:W0:Y:S02]  /*15a0*/  LDS.128 R20, [R41+UR4+0x10] ;  /* 0x0000100429147984 */ /* 0x000e240008000c00 */
[----:B------:R-:W-:-:S04]  /*15b0*/  FFMA R13, R11, R14, R12 ;  /* 0x0000000e0b0d7223 */ /* 0x000fc8000000000c */
[----:B------:R-:W-:-:S04]  /*15c0*/  FFMA R12, R24, R15, R13 ;  /* 0x0000000f180c7223 */ /* 0x000fc8000000000d */
[----:B-1----:R-:W-:-:S04]  /*15d0*/  FFMA R13, R25, R16, R12 ;  /* 0x00000010190d7223 */ /* 0x002fc8000000000c */
[----:B------:R-:W-:-:S04]  /*15e0*/  FFMA R12, R26, R17, R13 ;  /* 0x000000111a0c7223 */ /* 0x000fc8000000000d */
[----:B------:R-:W-:Y:S02]  /*15f0*/  FFMA R17, R27, R18, R12 ;  /* 0x000000121b117223 */ /* 0x000fe4000000000c */
[----:B------:R-:W1:Y:S02]  /*1600*/  LDS.128 R12, [R41+UR4+0x20] ;  /* 0x00002004290c7984 */ /* 0x000e640008000c00 */
[----:B------:R-:W-:-:S04]  /*1610*/  FFMA R16, R28, R19, R17 ;  /* 0x000000131c107223 */ /* 0x000fc80000000011 */
[----:B0-----:R-:W-:-:S04]  /*1620*/  FFMA R17, R29, R20, R16 ;  /* 0x000000141d117223 */ /* 0x001fc80000000010 */
[----:B------:R-:W-:Y:S02]  /*1630*/  FFMA R20, R30, R21, R17 ;  /* 0x000000151e147223 */ /* 0x000fe40000000011 */
[----:B------:R0:W2:Y:S02]  /*1640*/  LDS.128 R16, [R41+UR4+0x30] ;  /* 0x0000300429107984 */ /* 0x0000a40008000c00 */
[----:B------:R-:W-:-:S04]  /*1650*/  FFMA R21, R31, R22, R20 ;  /* 0x000000161f157223 */ /* 0x000fc80000000014 */
[----:B------:R-:W-:Y:S01]  /*1660*/  FFMA R20, R32, R23, R21 ;  /* 0x0000001720147223 */ /* 0x000fe20000000015 */
[----:B0-----:R-:W-:-:S04]  /*1670*/  IADD3 R41, PT, PT, R41, 0x80, RZ ;  /* 0x0000008029297810 */ /* 0x001fc80007ffe0ff */
[----:B------:R-:W-:Y:S01]  /*1680*/  ISETP.NE.AND P1, PT, R41, 0x1040, PT ;  /* 0x000010402900780c */ /* 0x000fe20003f25270 */
[----:B-1----:R-:W-:-:S04]  /*1690*/  FFMA R21, R33, R12, R20 ;  /* 0x0000000c21157223 */ /* 0x002fc80000000014 */
[----:B------:R-:W-:-:S04]  /*16a0*/  FFMA R12, R34, R13, R21 ;  /* 0x0000000d220c7223 */ /* 0x000fc80000000015 */
[----:B------:R-:W-:-:S04]  /*16b0*/  FFMA R13, R35, R14, R12 ;  /* 0x0000000e230d7223 */ /* 0x000fc8000000000c */
[----:B------:R-:W-:-:S04]  /*16c0*/  FFMA R12, R36, R15, R13 ;  /* 0x0000000f240c7223 */ /* 0x000fc8000000000d */
[----:B--2---:R-:W-:-:S04]  /*16d0*/  FFMA R13, R37, R16, R12 ;  /* 0x00000010250d7223 */ /* 0x004fc8000000000c */
[----:B------:R-:W-:-:S04]  /*16e0*/  FFMA R12, R38, R17, R13 ;  /* 0x00000011260c7223 */ /* 0x000fc8000000000d */
[----:B------:R-:W-:-:S04]  /*16f0*/  FFMA R13, R39, R18, R12 ;  /* 0x00000012270d7223 */ /* 0x000fc8000000000c */
[----:B------:R-:W-:-:S05]  /*1700*/  FFMA R13, R40, R19, R13 ;  /* 0x00000013280d7223 */ /* 0x000fca000000000d */
[----:B------:R0:W-:Y:S02]  /*1710*/  STL [R0], R13 ;  /* 0x0000000d00007387 */ /* 0x0001e40000100800 */
[----:B0-----:R-:W-:Y:S01]  /*1720*/  IADD3 R0, PT, PT, R0, 0x4, RZ ;  /* 0x0000000400007810 */ /* 0x001fe20007ffe0ff */
[----:B------:R-:W-:Y:S06]  /*1730*/  @P1 BRA `(.L_x_1) ;  /* 0xfffffffc00481947 */ /* 0x000fec000383ffff */
[----:B------:R-:W-:Y:S01]  /*1740*/  SHF.L.U32 R7, R2, 0x5, RZ ;  /* 0x0000000502077819 */ /* 0x000fe200000006ff */
[----:B------:R-:W-:Y:S01]  /*1750*/  BAR.SYNC.DEFER_BLOCKING 0x0 ;  /* 0x0000000000007b1d */ /* 0x000fe20000010000 */
[----:B------:R-:W-:-:S03]  /*1760*/  IADD3 R54, P1, PT, R54, 0x80, RZ ;  /* 0x0000008036367810 */ /* 0x000fc60007f3e0ff */
[----:B------:R-:W-:Y:S01]  /*1770*/  IMAD.WIDE R56, R7, 0x4, R56 ;  /* 0x0000000407387825 */ /* 0x000fe200078e0238 */
[----:B------:R-:W-:Y:S01]  /*1780*/  IADD3.X R55, PT, PT, RZ, R55, RZ, P1, !PT ;  /* 0x00000037ff377210 */ /* 0x000fe20000ffe4ff */
[----:B------:R-:W-:Y:S08]  /*1790*/  @!P0 BRA `(.L_x_2) ;  /* 0xffffffec00008947 */ /* 0x000ff0000383ffff */
[----:B------:R0:W5:Y:S04]  /*17a0*/  LDL.128 R32, [R1] ;  /* 0x0000000001207983 */ /* 0x0001680000100c00 */
[----:B------:R0:W5:Y:S04]  /*17b0*/  LDL.128 R28, [R1+0x10] ;  /* 0x00001000011c7983 */ /* 0x0001680000100c00 */
[----:B------:R0:W5:Y:S04]  /*17c0*/  LDL.128 R24, [R1+0x20] ;  /* 0x0000200001187983 */ /* 0x0001680000100c00 */
[----:B------:R0:W5:Y:S04]  /*17d0*/  LDL.128 R20, [R1+0x30] ;  /* 0x0000300001147983 */ /* 0x0001680000100c00 */
[----:B------:R0:W5:Y:S04]  /*17e0*/  LDL.128 R16, [R1+0x40] ;  /* 0x0000400001107983 */ /* 0x0001680000100c00 */
[----:B------:R0:W5:Y:S04]  /*17f0*/  LDL.128 R12, [R1+0x50] ;  /* 0x00005000010c7983 */ /* 0x0001680000100c00 */
[----:B------:R0:W5:Y:S04]  /*1800*/  LDL.128 R8, [R1+0x60] ;  /* 0x0000600001087983 */ /* 0x0001680000100c00 */
[----:B------:R0:W5:Y:S02]  /*1810*/  LDL.128 R4, [R1+0x70] ;  /* 0x0000700001047983 */ /* 0x0001640000100c00 */
.L_x_0:
[----:B------:R-:W1:Y:S01]  /*1820*/  S2R R0, SR_CTAID.X ;  /* 0x0000000000007919 */ /* 0x000e620000002500 */
[----:B------:R-:W3:Y:S01]  /*1830*/  S2UR UR4, SR_CTAID.Y ;  /* 0x00000000000479c3 */ /* 0x000ee20000002600 */
[----:B------:R-:W1:Y:S07]  /*1840*/  S2R R39, SR_TID.X ;  /* 0x0000000000277919 */ /* 0x000e6e0000002100 */
[----:B------:R-:W3:Y:S08]  /*1850*/  LDC R51, c[0x0][0x384] ;  /* 0x0000e100ff337b82 */ /* 0x000ef00000000800 */
[----:B------:R-:W4:Y:S01]  /*1860*/  LDC.64 R2, c[0x0][0x3a0] ;  /* 0x0000e800ff027b82 */ /* 0x000f220000000a00 */
[----:B---3--:R-:W-:Y:S01]  /*1870*/  IMAD R37, R51, UR4, RZ ;  /* 0x0000000433257c24 */ /* 0x008fe2000f8e02ff */
[----:B-1----:R-:W-:-:S04]  /*1880*/  LEA R0, R0, R39, 0x5 ;  /* 0x0000002700007211 */ /* 0x002fc800078e28ff */
[----:B------:R-:W-:-:S05]  /*1890*/  LEA R37, R37, R0, 0x5 ;  /* 0x0000000025257211 */ /* 0x000fca00078e28ff */
[----:B----4-:R-:W-:-:S05]  /*18a0*/  IMAD.WIDE R2, R37, 0x4, R2 ;  /* 0x0000000425027825 */ /* 0x010fca00078e0202 */
[----:B-----5:R1:W-:Y:S01]  /*18b0*/  STG.E desc[UR8][R2.64], R32 ;  /* 0x0000002002007986 */ /* 0x0203e2000c101908 */
[----:B------:R-:W-:-:S05]  /*18c0*/  IMAD.WIDE R52, R51, 0x4, R2 ;  /* 0x0000000433347825 */ /* 0x000fca00078e0202 */
[----:B------:R3:W-:Y:S01]  /*18d0*/  STG.E desc[UR8][R52.64], R33 ;  /* 0x0000002134007986 */ /* 0x0007e2000c101908 */
        /* <DEDUP_REMOVED lines=18> */
[----:B-1----:R-:W-:-:S05]  /*1a00*/  IMAD.WIDE R2, R51, 0x4, R38 ;  /* 0x0000000433027825 */ /* 0x002fca00078e0226 */
[----:B------:R1:W-:Y:S01]  /*1a10*/  STG.E desc[UR8][R2.64], R27 ;  /* 0x0000001b02007986 */ /* 0x0003e2000c101908 */
[----:B------:R-:W-:-:S05]  /*1a20*/  IMAD.WIDE R46, R51, 0x4, R2 ;  /* 0x00000004332e7825 */ /* 0x000fca00078e0202 */
[----:B------:R-:W-:Y:S01]  /*1a30*/  STG.E desc[UR8][R46.64], R20 ;  /* 0x000000142e007986 */ /* 0x000fe2000c101908 */
[----:B---3--:R-:W-:-:S05]  /*1a40*/  IMAD.WIDE R52, R51, 0x4, R46 ;  /* 0x0000000433347825 */ /* 0x008fca00078e022e */
[----:B------:R-:W-:Y:S01]  /*1a50*/  STG.E desc[UR8][R52.64], R21 ;  /* 0x0000001534007986 */ /* 0x000fe2000c101908 */
[----:B----4-:R-:W-:-:S05]  /*1a60*/  IMAD.WIDE R54, R51, 0x4, R52 ;  /* 0x0000000433367825 */ /* 0x010fca00078e0234 */
[----:B------:R-:W-:Y:S01]  /*1a70*/  STG.E desc[UR8][R54.64], R22 ;  /* 0x0000001636007986 */ /* 0x000fe2000c101908 */
[----:B------:R-:W-:-:S05]  /*1a80*/  IMAD.WIDE R56, R51, 0x4, R54 ;  /* 0x0000000433387825 */ /* 0x000fca00078e0236 */
[----:B------:R-:W-:Y:S01]  /*1a90*/  STG.E desc[UR8][R56.64], R23 ;  /* 0x0000001738007986 */ /* 0x000fe2000c101908 */
[----:B0-----:R-:W-:-:S05]  /*1aa0*/  IMAD.WIDE R58, R51, 0x4, R56 ;  /* 0x00000004333a7825 */ /* 0x001fca00078e0238 */
[----:B------:R-:W-:Y:S01]  /*1ab0*/  STG.E desc[UR8][R58.64], R16 ;  /* 0x000000103a007986 */ /* 0x000fe2000c101908 */
[----:B--2---:R-:W-:-:S05]  /*1ac0*/  IMAD.WIDE R60, R51, 0x4, R58 ;  /* 0x00000004333c7825 */ /* 0x004fca00078e023a */
[----:B------:R0:W-:Y:S01]  /*1ad0*/  STG.E desc[UR8][R60.64], R17 ;  /* 0x000000113c007986 */ /* 0x0001e2000c101908 */
[----:B------:R-:W-:-:S05]  /*1ae0*/  IMAD.WIDE R32, R51, 0x4, R60 ;  /* 0x0000000433207825 */ /* 0x000fca00078e023c */
[----:B------:R-:W-:Y:S01]  /*1af0*/  STG.E desc[UR8][R32.64], R18 ;  /* 0x0000001220007986 */ /* 0x000fe2000c101908 */
        /* <DEDUP_REMOVED lines=18> */
[----:B-1----:R-:W-:-:S05]  /*1c20*/  IMAD.WIDE R2, R51, 0x4, R30 ;  /* 0x0000000433027825 */ /* 0x002fca00078e021e */
[----:B------:R-:W-:Y:S01]  /*1c30*/  STG.E desc[UR8][R2.64], R4 ;  /* 0x0000000402007986 */ /* 0x000fe2000c101908 */
[----:B------:R-:W-:-:S05]  /*1c40*/  IMAD.WIDE R24, R51, 0x4, R2 ;  /* 0x0000000433187825 */ /* 0x000fca00078e0202 */
[----:B------:R-:W-:Y:S01]  /*1c50*/  STG.E desc[UR8][R24.64], R5 ;  /* 0x0000000518007986 */ /* 0x000fe2000c101908 */
[----:B------:R-:W-:-:S05]  /*1c60*/  IMAD.WIDE R26, R51, 0x4, R24 ;  /* 0x00000004331a7825 */ /* 0x000fca00078e0218 */
[----:B------:R-:W-:Y:S01]  /*1c70*/  STG.E desc[UR8][R26.64], R6 ;  /* 0x000000061a007986 */ /* 0x000fe2000c101908 */
[----:B0-----:R-:W-:-:S05]  /*1c80*/  IMAD.WIDE R16, R51, 0x4, R26 ;  /* 0x0000000433107825 */ /* 0x001fca00078e021a */
[----:B------:R-:W-:Y:S01]  /*1c90*/  STG.E desc[UR8][R16.64], R7 ;  /* 0x0000000710007986 */ /* 0x000fe2000c101908 */
[----:B------:R-:W-:Y:S05]  /*1ca0*/  EXIT ;  /* 0x000000000000794d */ /* 0x000fea0003800000 */
.L_x_3:
[----:B------:R-:W-:-:S00]  /*1cb0*/  BRA `(.L_x_3) ;  /* 0xfffffffc00fc7947 */ /* 0x000fc0000383ffff */
[----:B------:R-:W-:-:S00]  /*1cc0*/  NOP ;  /* 0x0000000000007918 */ /* 0x000fc00000000000 */
        /* <DEDUP_REMOVED lines=11> */
.L_x_4:


//--------------------- .nv.shared._Z5sgemmILi32EEviiiPfS0_S0_ --------------------------
	.section	.nv.shared._Z5sgemmILi32EEviiiPfS0_S0_,"aw",@nobits
	.sectionflags	@""
	.align	4
.nv.shared._Z5sgemmILi32EEviiiPfS0_S0_:
	.zero		9216


//--------------------- .nv.shared.reserved.0     --------------------------
	.section	.nv.shared.reserved.0,"aw",@nobits
	.weak		__nv_reservedSMEM_offset_0_alias
	.size		__nv_reservedSMEM_offset_0_alias, 0, 64
	.other		__nv_reservedSMEM_offset_0_alias,@"STO_CUDA_RESERVED_SHARED STV_DEFAULT"
__nv_reservedSMEM_offset_0_alias:
	.zero		0
	.zero		64


//--------------------- .nv.constant0._Z5sgemmILi32EEviiiPfS0_S0_ --------------------------
	.section	.nv.constant0._Z5sgemmILi32EEviiiPfS0_S0_,"a",@progbits
	.sectionflags	@""
	.align	4
.nv.constant0._Z5sgemmILi32EEviiiPfS0_S0_:
	.zero		936


//--------------------- SYMBOLS --------------------------

	.type		.nv.reservedSmem.offset0,@object
	.size		.nv.reservedSmem.offset0,0x4
	.type		.nv.reservedSmem.cap,@object
	.size		.nv.reservedSmem.cap,0x4
